//
// Generated by NVIDIA NVVM Compiler
//
// Compiler Build ID: CL-36424714
// Cuda compilation tools, release 13.0, V13.0.88
// Based on NVVM 20.0.0
//

.version 9.0
.target sm_100
.address_size 64

	// .globl	_Z7cudaBFSiiPiS_S_S_S_
.extern .shared .align 16 .b8 queues[];

.visible .entry _Z7cudaBFSiiPiS_S_S_S_(
	.param .u32 _Z7cudaBFSiiPiS_S_S_S__param_0,
	.param .u32 _Z7cudaBFSiiPiS_S_S_S__param_1,
	.param .u64 .ptr .align 1 _Z7cudaBFSiiPiS_S_S_S__param_2,
	.param .u64 .ptr .align 1 _Z7cudaBFSiiPiS_S_S_S__param_3,
	.param .u64 .ptr .align 1 _Z7cudaBFSiiPiS_S_S_S__param_4,
	.param .u64 .ptr .align 1 _Z7cudaBFSiiPiS_S_S_S__param_5,
	.param .u64 .ptr .align 1 _Z7cudaBFSiiPiS_S_S_S__param_6
)
{
	.reg .pred 	%p<10>;
	.reg .b32 	%r<39>;
	.reg .b64 	%rd<27>;

	ld.param.u32 	%r20, [_Z7cudaBFSiiPiS_S_S_S__param_0];
	ld.param.u64 	%rd10, [_Z7cudaBFSiiPiS_S_S_S__param_2];
	ld.param.u64 	%rd11, [_Z7cudaBFSiiPiS_S_S_S__param_3];
	ld.param.u64 	%rd13, [_Z7cudaBFSiiPiS_S_S_S__param_4];
	ld.param.u64 	%rd12, [_Z7cudaBFSiiPiS_S_S_S__param_5];
	ld.param.u64 	%rd14, [_Z7cudaBFSiiPiS_S_S_S__param_6];
	cvta.to.global.u64 	%rd1, %rd14;
	cvta.to.global.u64 	%rd25, %rd13;
	mov.u32 	%r1, %tid.x;
	setp.ne.s32 	%p1, %r1, 0;
	@%p1 bra 	$L__BB0_2;
	st.global.u32 	[%rd25], %r20;
	mul.wide.s32 	%rd15, %r20, 4;
	add.s64 	%rd16, %rd1, %rd15;
	mov.b32 	%r21, 1;
	st.global.u32 	[%rd16], %r21;
	mov.b32 	%r22, 0;
	st.shared.v2.u32 	[queues], {%r21, %r22};
$L__BB0_2:
	bar.sync 	0;
	ld.shared.u32 	%r30, [queues];
	setp.lt.s32 	%p2, %r30, 1;
	@%p2 bra 	$L__BB0_14;
	mov.u32 	%r3, %ntid.x;
	cvta.to.global.u64 	%rd26, %rd12;
	cvta.to.global.u64 	%rd4, %rd11;
	mov.u32 	%r33, queues;
	add.s32 	%r31, %r33, 4;
	cvta.to.global.u64 	%rd5, %rd10;
	mov.u32 	%r32, %r31;
	mov.u32 	%r34, %r33;
$L__BB0_4:
	mov.u64 	%rd6, %rd25;
	mov.u32 	%r6, %r32;
	mov.u32 	%r5, %r31;
	setp.ge.s32 	%p3, %r1, %r30;
	@%p3 bra 	$L__BB0_11;
	mov.u32 	%r35, %r1;
$L__BB0_6:
	mul.wide.s32 	%rd17, %r35, 4;
	add.s64 	%rd18, %rd6, %rd17;
	ld.global.u32 	%r25, [%rd18];
	mul.wide.s32 	%rd19, %r25, 4;
	add.s64 	%rd8, %rd4, %rd19;
	ld.global.u32 	%r37, [%rd8];
	ld.global.u32 	%r38, [%rd8+4];
	setp.ge.s32 	%p4, %r37, %r38;
	@%p4 bra 	$L__BB0_10;
$L__BB0_7:
	mul.wide.s32 	%rd20, %r37, 4;
	add.s64 	%rd21, %rd5, %rd20;
	ld.global.u32 	%r14, [%rd21];
	mul.wide.s32 	%rd22, %r14, 4;
	add.s64 	%rd9, %rd1, %rd22;
	ld.global.u32 	%r26, [%rd9];
	setp.ne.s32 	%p5, %r26, 0;
	@%p5 bra 	$L__BB0_9;
	mov.b32 	%r27, 1;
	st.global.u32 	[%rd9], %r27;
	atom.shared.add.u32 	%r28, [%r5], 1;
	mul.wide.s32 	%rd23, %r28, 4;
	add.s64 	%rd24, %rd26, %rd23;
	st.global.u32 	[%rd24], %r14;
	ld.global.u32 	%r38, [%rd8+4];
$L__BB0_9:
	add.s32 	%r37, %r37, 1;
	setp.lt.s32 	%p6, %r37, %r38;
	@%p6 bra 	$L__BB0_7;
$L__BB0_10:
	add.s32 	%r35, %r35, %r3;
	setp.lt.s32 	%p7, %r35, %r30;
	@%p7 bra 	$L__BB0_6;
$L__BB0_11:
	setp.ne.s32 	%p8, %r1, 0;
	bar.sync 	0;
	@%p8 bra 	$L__BB0_13;
	mov.b32 	%r29, 0;
	st.shared.u32 	[%r34], %r29;
$L__BB0_13:
	bar.sync 	0;
	ld.shared.u32 	%r30, [%r6];
	setp.gt.s32 	%p9, %r30, 0;
	mov.u32 	%r31, %r33;
	mov.u32 	%r32, %r34;
	mov.u32 	%r33, %r5;
	mov.u32 	%r34, %r6;
	mov.u64 	%rd25, %rd26;
	mov.u64 	%rd26, %rd6;
	@%p9 bra 	$L__BB0_4;
$L__BB0_14:
	ret;

}
	// .globl	_Z14updatedCudaBFSiiPiS_S_S_S_S_S_
.visible .entry _Z14updatedCudaBFSiiPiS_S_S_S_S_S_(
	.param .u32 _Z14updatedCudaBFSiiPiS_S_S_S_S_S__param_0,
	.param .u32 _Z14updatedCudaBFSiiPiS_S_S_S_S_S__param_1,
	.param .u64 .ptr .align 1 _Z14updatedCudaBFSiiPiS_S_S_S_S_S__param_2,
	.param .u64 .ptr .align 1 _Z14updatedCudaBFSiiPiS_S_S_S_S_S__param_3,
	.param .u64 .ptr .align 1 _Z14updatedCudaBFSiiPiS_S_S_S_S_S__param_4,
	.param .u64 .ptr .align 1 _Z14updatedCudaBFSiiPiS_S_S_S_S_S__param_5,
	.param .u64 .ptr .align 1 _Z14updatedCudaBFSiiPiS_S_S_S_S_S__param_6,
	.param .u64 .ptr .align 1 _Z14updatedCudaBFSiiPiS_S_S_S_S_S__param_7,
	.param .u64 .ptr .align 1 _Z14updatedCudaBFSiiPiS_S_S_S_S_S__param_8
)
{
	.reg .pred 	%p<21>;
	.reg .b32 	%r<81>;
	.reg .b64 	%rd<51>;

	ld.param.u32 	%r25, [_Z14updatedCudaBFSiiPiS_S_S_S_S_S__param_0];
	ld.param.u64 	%rd17, [_Z14updatedCudaBFSiiPiS_S_S_S_S_S__param_2];
	ld.param.u64 	%rd20, [_Z14updatedCudaBFSiiPiS_S_S_S_S_S__param_4];
	ld.param.u64 	%rd19, [_Z14updatedCudaBFSiiPiS_S_S_S_S_S__param_5];
	ld.param.u64 	%rd21, [_Z14updatedCudaBFSiiPiS_S_S_S_S_S__param_6];
	ld.param.u64 	%rd22, [_Z14updatedCudaBFSiiPiS_S_S_S_S_S__param_7];
	ld.param.u64 	%rd23, [_Z14updatedCudaBFSiiPiS_S_S_S_S_S__param_8];
	cvta.to.global.u64 	%rd45, %rd22;
	cvta.to.global.u64 	%rd47, %rd21;
	cvta.to.global.u64 	%rd3, %rd23;
	cvta.to.global.u64 	%rd49, %rd20;
	mov.u32 	%r1, %tid.x;
	mov.u32 	%r2, %ctaid.x;
	// begin inline asm
	mov.u32 %r26, %envreg2;
	// end inline asm
	cvt.u64.u32 	%rd24, %r26;
	// begin inline asm
	mov.u32 %r27, %envreg1;
	// end inline asm
	cvt.u64.u32 	%rd25, %r27;
	shl.b64 	%rd26, %rd25, 32;
	or.b64  	%rd5, %rd26, %rd24;
	or.b32  	%r28, %r2, %r1;
	setp.ne.s32 	%p1, %r28, 0;
	@%p1 bra 	$L__BB1_2;
	st.global.u32 	[%rd49], %r25;
	mul.wide.s32 	%rd27, %r25, 4;
	add.s64 	%rd28, %rd3, %rd27;
	mov.b32 	%r29, 1;
	st.global.u32 	[%rd28], %r29;
	st.global.u32 	[%rd47], %r29;
	mov.b32 	%r30, 0;
	st.global.u32 	[%rd45], %r30;
$L__BB1_2:
	setp.ne.s64 	%p2, %rd5, 0;
	@%p2 bra 	$L__BB1_4;
	// begin inline asm
	trap;
	// end inline asm
$L__BB1_4:
	add.s64 	%rd6, %rd5, 4;
	barrier.sync 	0;
	mov.u32 	%r31, %tid.y;
	add.s32 	%r32, %r1, %r31;
	mov.u32 	%r33, %tid.z;
	or.b32  	%r3, %r32, %r33;
	setp.ne.s32 	%p3, %r3, 0;
	@%p3 bra 	$L__BB1_7;
	mov.u32 	%r36, %nctaid.x;
	mov.u32 	%r37, %nctaid.y;
	mul.lo.s32 	%r38, %r36, %r37;
	mov.u32 	%r39, %nctaid.z;
	mul.lo.s32 	%r40, %r38, %r39;
	mov.u32 	%r41, %ctaid.y;
	add.s32 	%r42, %r2, %r41;
	mov.u32 	%r43, %ctaid.z;
	neg.s32 	%r44, %r43;
	setp.eq.s32 	%p4, %r42, %r44;
	sub.s32 	%r45, -2147483647, %r40;
	selp.b32 	%r35, %r45, 1, %p4;
	// begin inline asm
	atom.add.release.gpu.u32 %r34,[%rd6],%r35;
	// end inline asm
$L__BB1_6:
	// begin inline asm
	ld.acquire.gpu.u32 %r46,[%rd6];
	// end inline asm
	xor.b32  	%r47, %r46, %r34;
	setp.gt.s32 	%p5, %r47, -1;
	@%p5 bra 	$L__BB1_6;
$L__BB1_7:
	barrier.sync 	0;
	ld.global.u32 	%r80, [%rd47];
	setp.lt.s32 	%p6, %r80, 1;
	@%p6 bra 	$L__BB1_31;
	mov.u32 	%r6, %ntid.x;
	mov.u32 	%r48, %nctaid.x;
	mov.u32 	%r49, %nctaid.y;
	mul.lo.s32 	%r50, %r48, %r49;
	mov.u32 	%r51, %nctaid.z;
	mul.lo.s32 	%r52, %r50, %r51;
	mov.u32 	%r53, %ctaid.y;
	add.s32 	%r54, %r2, %r53;
	mov.u32 	%r55, %ctaid.z;
	neg.s32 	%r56, %r55;
	setp.eq.s32 	%p7, %r54, %r56;
	sub.s32 	%r57, -2147483647, %r52;
	selp.b32 	%r7, %r57, 1, %p7;
	cvta.to.global.u64 	%rd50, %rd19;
	cvta.to.global.u64 	%rd8, %rd17;
	mov.u64 	%rd46, %rd45;
	mov.u64 	%rd48, %rd47;
$L__BB1_9:
	mov.u64 	%rd13, %rd49;
	mov.u64 	%rd10, %rd46;
	mov.u64 	%rd9, %rd45;
	setp.ge.s32 	%p8, %r2, %r80;
	@%p8 bra 	$L__BB1_18;
	mov.u32 	%r76, %r2;
$L__BB1_11:
	ld.param.u64 	%rd44, [_Z14updatedCudaBFSiiPiS_S_S_S_S_S__param_3];
	mul.wide.s32 	%rd31, %r76, 4;
	add.s64 	%rd32, %rd13, %rd31;
	ld.global.u32 	%r58, [%rd32];
	cvta.to.global.u64 	%rd33, %rd44;
	mul.wide.s32 	%rd34, %r58, 4;
	add.s64 	%rd15, %rd33, %rd34;
	ld.global.u32 	%r79, [%rd15+4];
	setp.ge.s32 	%p9, %r1, %r79;
	@%p9 bra 	$L__BB1_17;
	mov.u32 	%r78, %r1;
$L__BB1_13:
	mul.wide.s32 	%rd35, %r78, 4;
	add.s64 	%rd36, %rd8, %rd35;
	ld.global.u32 	%r15, [%rd36];
	mul.wide.s32 	%rd37, %r15, 4;
	add.s64 	%rd16, %rd3, %rd37;
	ld.global.u32 	%r59, [%rd16];
	setp.ne.s32 	%p10, %r59, 0;
	@%p10 bra 	$L__BB1_15;
	mov.b32 	%r60, 1;
	st.global.u32 	[%rd16], %r60;
	atom.global.add.u32 	%r61, [%rd9], 1;
	mul.wide.s32 	%rd38, %r61, 4;
	add.s64 	%rd39, %rd50, %rd38;
	st.global.u32 	[%rd39], %r15;
	ld.global.u32 	%r79, [%rd15+4];
$L__BB1_15:
	add.s32 	%r78, %r78, %r6;
	setp.lt.s32 	%p11, %r78, %r79;
	@%p11 bra 	$L__BB1_13;
	ld.global.u32 	%r80, [%rd48];
$L__BB1_17:
	mov.u32 	%r62, %nctaid.x;
	add.s32 	%r76, %r76, %r62;
	setp.lt.s32 	%p12, %r76, %r80;
	@%p12 bra 	$L__BB1_11;
$L__BB1_18:
	setp.ne.s64 	%p13, %rd5, 0;
	@%p13 bra 	$L__BB1_20;
	// begin inline asm
	trap;
	// end inline asm
$L__BB1_20:
	setp.ne.s32 	%p14, %r3, 0;
	barrier.sync 	0;
	@%p14 bra 	$L__BB1_23;
	add.s64 	%rd40, %rd5, 4;
	// begin inline asm
	atom.add.release.gpu.u32 %r63,[%rd40],%r7;
	// end inline asm
$L__BB1_22:
	// begin inline asm
	ld.acquire.gpu.u32 %r65,[%rd40];
	// end inline asm
	xor.b32  	%r66, %r65, %r63;
	setp.gt.s32 	%p15, %r66, -1;
	@%p15 bra 	$L__BB1_22;
$L__BB1_23:
	mov.u32 	%r67, %ctaid.x;
	or.b32  	%r68, %r67, %r1;
	setp.ne.s32 	%p16, %r68, 0;
	barrier.sync 	0;
	@%p16 bra 	$L__BB1_25;
	mov.b32 	%r69, 0;
	st.global.u32 	[%rd48], %r69;
$L__BB1_25:
	setp.ne.s64 	%p17, %rd5, 0;
	@%p17 bra 	$L__BB1_27;
	// begin inline asm
	trap;
	// end inline asm
$L__BB1_27:
	setp.ne.s32 	%p18, %r3, 0;
	barrier.sync 	0;
	@%p18 bra 	$L__BB1_30;
	add.s64 	%rd42, %rd5, 4;
	// begin inline asm
	atom.add.release.gpu.u32 %r70,[%rd42],%r7;
	// end inline asm
$L__BB1_29:
	// begin inline asm
	ld.acquire.gpu.u32 %r72,[%rd42];
	// end inline asm
	xor.b32  	%r73, %r72, %r70;
	setp.gt.s32 	%p19, %r73, -1;
	@%p19 bra 	$L__BB1_29;
$L__BB1_30:
	barrier.sync 	0;
	ld.global.u32 	%r80, [%rd10];
	setp.gt.s32 	%p20, %r80, 0;
	mov.u64 	%rd45, %rd47;
	mov.u64 	%rd46, %rd48;
	mov.u64 	%rd47, %rd9;
	mov.u64 	%rd48, %rd10;
	mov.u64 	%rd49, %rd50;
	mov.u64 	%rd50, %rd13;
	@%p20 bra 	$L__BB1_9;
$L__BB1_31:
	ret;

}


// ===== COMPILED SASS (sm_100) =====

	.target	sm_100

	.elftype	@"ET_EXEC"


//--------------------- .note.nv.tkinfo           --------------------------
	.section	.note.nv.tkinfo,"",@"SHT_NOTE"
	.sectionflags	@"SHF_NOTE_NV_TKINFO"
	.tkinfo
        /*0018*/ 	.word	0x00000002
        /*0030*/ 	.string	""
        /*0030*/ 	.string	"ptxas"
        /*0030*/ 	.string	"Cuda compilation tools, release 13.0, V13.0.88"
        /*0030*/ 	.string	"Build cuda_13.0.r13.0/compiler.36424714_0"
        /*0030*/ 	.string	"-arch sm_100 -m 64 "



//--------------------- .note.nv.cuinfo           --------------------------
	.section	.note.nv.cuinfo,"",@"SHT_NOTE"
	.sectionflags	@"SHF_NOTE_NV_CUINFO"
        /*0018*/ 	.short	0x0002
        /*001a*/ 	.short	0x0064
        /*001c*/ 	.short	0x0082
	.zero		2


//--------------------- .nv.info                  --------------------------
	.section	.nv.info,"",@"SHT_CUDA_INFO"
	.align	4


	//----- nvinfo : EIATTR_REGCOUNT
	.align		4
        /*0000*/ 	.byte	0x04, 0x2f
        /*0002*/ 	.short	(.L_1 - .L_0)
	.align		4
.L_0:
        /*0004*/ 	.word	index@(_Z7cudaBFSiiPiS_S_S_S_)
        /*0008*/ 	.word	0x0000001e


	//----- nvinfo : EIATTR_FRAME_SIZE
	.align		4
.L_1:
        /*000c*/ 	.byte	0x04, 0x11
        /*000e*/ 	.short	(.L_3 - .L_2)
	.align		4
.L_2:
        /*0010*/ 	.word	index@(_Z7cudaBFSiiPiS_S_S_S_)
        /*0014*/ 	.word	0x00000000


	//----- nvinfo : EIATTR_REGCOUNT
	.align		4
.L_3:
        /*0018*/ 	.byte	0x04, 0x2f
        /*001a*/ 	.short	(.L_5 - .L_4)
	.align		4
.L_4:
        /*001c*/ 	.word	index@(_Z14updatedCudaBFSiiPiS_S_S_S_S_S_)
        /*0020*/ 	.word	0x00000028


	//----- nvinfo : EIATTR_FRAME_SIZE
	.align		4
.L_5:
        /*0024*/ 	.byte	0x04, 0x11
        /*0026*/ 	.short	(.L_7 - .L_6)
	.align		4
.L_6:
        /*0028*/ 	.word	index@(_Z14updatedCudaBFSiiPiS_S_S_S_S_S_)
        /*002c*/ 	.word	0x00000000


	//----- nvinfo : EIATTR_MIN_STACK_SIZE
	.align		4
.L_7:
        /*0030*/ 	.byte	0x04, 0x12
        /*0032*/ 	.short	(.L_9 - .L_8)
	.align		4
.L_8:
        /*0034*/ 	.word	index@(_Z14updatedCudaBFSiiPiS_S_S_S_S_S_)
        /*0038*/ 	.word	0x00000000


	//----- nvinfo : EIATTR_MIN_STACK_SIZE
	.align		4
.L_9:
        /*003c*/ 	.byte	0x04, 0x12
        /*003e*/ 	.short	(.L_11 - .L_10)
	.align		4
.L_10:
        /*0040*/ 	.word	index@(_Z7cudaBFSiiPiS_S_S_S_)
        /*0044*/ 	.word	0x00000000
.L_11:


//--------------------- .nv.compat                --------------------------
	.section	.nv.compat,"",@"SHT_CUDA_COMPAT_INFO"
	.align	4
        /*0000*/ 	.byte	0x02, 0x09, 0x00, 0x00, 0x02, 0x02, 0x01, 0x00, 0x02, 0x05, 0x05, 0x00, 0x03, 0x07, 0x01, 0x01
        /*0010*/ 	.byte	0x02, 0x03, 0x00, 0x00, 0x02, 0x06, 0x01, 0x00, 0x04, 0x0b, 0x08, 0x00, 0x09, 0x00, 0x00, 0x00
        /*0020*/ 	.byte	0x00, 0x00, 0x00, 0x00


//--------------------- .nv.info._Z14updatedCudaBFSiiPiS_S_S_S_S_S_ --------------------------
	.section	.nv.info._Z14updatedCudaBFSiiPiS_S_S_S_S_S_,"",@"SHT_CUDA_INFO"
	.sectionflags	@""
	.align	4


	//----- nvinfo : EIATTR_CUDA_API_VERSION
	.align		4
        /*0000*/ 	.byte	0x04, 0x37
        /*0002*/ 	.short	(.L_13 - .L_12)
.L_12:
        /*0004*/ 	.word	0x00000082


	//----- nvinfo : EIATTR_KPARAM_INFO
	.align		4
.L_13:
        /*0008*/ 	.byte	0x04, 0x17
        /*000a*/ 	.short	(.L_15 - .L_14)
.L_14:
        /*000c*/ 	.word	0x00000000
        /*0010*/ 	.short	0x0008
        /*0012*/ 	.short	0x0038
        /*0014*/ 	.byte	0x00, 0xf5, 0x21, 0x00


	//----- nvinfo : EIATTR_KPARAM_INFO
	.align		4
.L_15:
        /*0018*/ 	.byte	0x04, 0x17
        /*001a*/ 	.short	(.L_17 - .L_16)
.L_16:
        /*001c*/ 	.word	0x00000000
        /*0020*/ 	.short	0x0007
        /*0022*/ 	.short	0x0030
        /*0024*/ 	.byte	0x00, 0xf5, 0x21, 0x00


	//----- nvinfo : EIATTR_KPARAM_INFO
	.align		4
.L_17:
        /*0028*/ 	.byte	0x04, 0x17
        /*002a*/ 	.short	(.L_19 - .L_18)
.L_18:
        /*002c*/ 	.word	0x00000000
        /*0030*/ 	.short	0x0006
        /*0032*/ 	.short	0x0028
        /*0034*/ 	.byte	0x00, 0xf5, 0x21, 0x00


	//----- nvinfo : EIATTR_KPARAM_INFO
	.align		4
.L_19:
        /*0038*/ 	.byte	0x04, 0x17
        /*003a*/ 	.short	(.L_21 - .L_20)
.L_20:
        /*003c*/ 	.word	0x00000000
        /*0040*/ 	.short	0x0005
        /*0042*/ 	.short	0x0020
        /*0044*/ 	.byte	0x00, 0xf5, 0x21, 0x00


	//----- nvinfo : EIATTR_KPARAM_INFO
	.align		4
.L_21:
        /*0048*/ 	.byte	0x04, 0x17
        /*004a*/ 	.short	(.L_23 - .L_22)
.L_22:
        /*004c*/ 	.word	0x00000000
        /*0050*/ 	.short	0x0004
        /*0052*/ 	.short	0x0018
        /*0054*/ 	.byte	0x00, 0xf5, 0x21, 0x00


	//----- nvinfo : EIATTR_KPARAM_INFO
	.align		4
.L_23:
        /*0058*/ 	.byte	0x04, 0x17
        /*005a*/ 	.short	(.L_25 - .L_24)
.L_24:
        /*005c*/ 	.word	0x00000000
        /*0060*/ 	.short	0x0003
        /*0062*/ 	.short	0x0010
        /*0064*/ 	.byte	0x00, 0xf5, 0x21, 0x00


	//----- nvinfo : EIATTR_KPARAM_INFO
	.align		4
.L_25:
        /*0068*/ 	.byte	0x04, 0x17
        /*006a*/ 	.short	(.L_27 - .L_26)
.L_26:
        /*006c*/ 	.word	0x00000000
        /*0070*/ 	.short	0x0002
        /*0072*/ 	.short	0x0008
        /*0074*/ 	.byte	0x00, 0xf5, 0x21, 0x00


	//----- nvinfo : EIATTR_KPARAM_INFO
	.align		4
.L_27:
        /*0078*/ 	.byte	0x04, 0x17
        /*007a*/ 	.short	(.L_29 - .L_28)
.L_28:
        /*007c*/ 	.word	0x00000000
        /*0080*/ 	.short	0x0001
        /*0082*/ 	.short	0x0004
        /*0084*/ 	.byte	0x00, 0xf0, 0x11, 0x00


	//----- nvinfo : EIATTR_KPARAM_INFO
	.align		4
.L_29:
        /*0088*/ 	.byte	0x04, 0x17
        /*008a*/ 	.short	(.L_31 - .L_30)
.L_30:
        /*008c*/ 	.word	0x00000000
        /*0090*/ 	.short	0x0000
        /*0092*/ 	.short	0x0000
        /*0094*/ 	.byte	0x00, 0xf0, 0x11, 0x00


	//----- nvinfo : EIATTR_SPARSE_MMA_MASK
	.align		4
.L_31:
        /*0098*/ 	.byte	0x03, 0x50
        /*009a*/ 	.short	0x0000


	//----- nvinfo : EIATTR_MAXREG_COUNT
	.align		4
        /*009c*/ 	.byte	0x03, 0x1b
        /*009e*/ 	.short	0x00ff


	//----- nvinfo : EIATTR_NUM_BARRIERS
	.align		4
        /*00a0*/ 	.byte	0x02, 0x4c
        /*00a2*/ 	.byte	0x01
	.zero		1


	//----- nvinfo : EIATTR_MERCURY_ISA_VERSION
	.align		4
        /*00a4*/ 	.byte	0x03, 0x5f
        /*00a6*/ 	.short	0x0101


	//----- nvinfo : EIATTR_INT_WARP_WIDE_INSTR_OFFSETS
	.align		4
        /*00a8*/ 	.byte	0x04, 0x31
        /*00aa*/ 	.short	(.L_33 - .L_32)


	//   ....[0]....
.L_32:
        /*00ac*/ 	.word	0x00000320


	//   ....[1]....
        /*00b0*/ 	.word	0x00000460


	//   ....[2]....
        /*00b4*/ 	.word	0x00000a30


	//   ....[3]....
        /*00b8*/ 	.word	0x00000af0


	//   ....[4]....
        /*00bc*/ 	.word	0x00000c30


	//   ....[5]....
        /*00c0*/ 	.word	0x00000cf0


	//----- nvinfo : EIATTR_COOP_GROUP_MASK_REGIDS
	.align		4
.L_33:
        /*00c4*/ 	.byte	0x04, 0x29
        /*00c6*/ 	.short	(.L_35 - .L_34)


	//   ....[0]....
.L_34:
        /*00c8*/ 	.word	0xffffffff


	//   ....[1]....
        /*00cc*/ 	.word	0xffffffff


	//   ....[2]....
        /*00d0*/ 	.word	0xffffffff


	//   ....[3]....
        /*00d4*/ 	.word	0xffffffff


	//   ....[4]....
        /*00d8*/ 	.word	0xffffffff


	//   ....[5]....
        /*00dc*/ 	.word	0xffffffff


	//   ....[6]....
        /*00e0*/ 	.word	0x05000016


	//   ....[7]....
        /*00e4*/ 	.word	0x05000016


	//   ....[8]....
        /*00e8*/ 	.word	0x05000016


	//   ....[9]....
        /*00ec*/ 	.word	0x05000016


	//   ....[10]....
        /*00f0*/ 	.word	0x05000016


	//----- nvinfo : EIATTR_COOP_GROUP_INSTR_OFFSETS
	.align		4
.L_35:
        /*00f4*/ 	.byte	0x04, 0x28
        /*00f6*/ 	.short	(.L_37 - .L_36)


	//   ....[0]....
.L_36:
        /*00f8*/ 	.word	0x00000280


	//   ....[1]....
        /*00fc*/ 	.word	0x00000510


	//   ....[2]....
        /*0100*/ 	.word	0x000009f0


	//   ....[3]....
        /*0104*/ 	.word	0x00000bd0


	//   ....[4]....
        /*0108*/ 	.word	0x00000bf0


	//   ....[5]....
        /*010c*/ 	.word	0x00000da0


	//   ....[6]....
        /*0110*/ 	.word	0x00000f30


	//   ....[7]....
        /*0114*/ 	.word	0x00000ff0


	//   ....[8]....
        /*0118*/ 	.word	0x000010b0


	//   ....[9]....
        /*011c*/ 	.word	0x00001160


	//   ....[10]....
        /*0120*/ 	.word	0x00001210


	//----- nvinfo : EIATTR_VRC_CTA_INIT_COUNT
	.align		4
.L_37:
        /*0124*/ 	.byte	0x02, 0x4a
	.zero		1
	.zero		1


	//----- nvinfo : EIATTR_EXIT_INSTR_OFFSETS
	.align		4
        /*0128*/ 	.byte	0x04, 0x1c
        /*012a*/ 	.short	(.L_39 - .L_38)


	//   ....[0]....
.L_38:
        /*012c*/ 	.word	0x00000540


	//   ....[1]....
        /*0130*/ 	.word	0x00000ea0


	//----- nvinfo : EIATTR_CRS_STACK_SIZE
	.align		4
.L_39:
        /*0134*/ 	.byte	0x04, 0x1e
        /*0136*/ 	.short	(.L_41 - .L_40)
.L_40:
        /*0138*/ 	.word	0x00000000


	//----- nvinfo : EIATTR_CBANK_PARAM_SIZE
	.align		4
.L_41:
        /*013c*/ 	.byte	0x03, 0x19
        /*013e*/ 	.short	0x0040


	//----- nvinfo : EIATTR_PARAM_CBANK
	.align		4
        /*0140*/ 	.byte	0x04, 0x0a
        /*0142*/ 	.short	(.L_43 - .L_42)
	.align		4
.L_42:
        /*0144*/ 	.word	index@(.nv.constant0._Z14updatedCudaBFSiiPiS_S_S_S_S_S_)
        /*0148*/ 	.short	0x0380
        /*014a*/ 	.short	0x0040


	//----- nvinfo : EIATTR_SW_WAR
	.align		4
.L_43:
        /*014c*/ 	.byte	0x04, 0x36
        /*014e*/ 	.short	(.L_45 - .L_44)
.L_44:
        /*0150*/ 	.word	0x00000008
.L_45:


//--------------------- .nv.info._Z7cudaBFSiiPiS_S_S_S_ --------------------------
	.section	.nv.info._Z7cudaBFSiiPiS_S_S_S_,"",@"SHT_CUDA_INFO"
	.sectionflags	@""
	.align	4


	//----- nvinfo : EIATTR_CUDA_API_VERSION
	.align		4
        /*0000*/ 	.byte	0x04, 0x37
        /*0002*/ 	.short	(.L_47 - .L_46)
.L_46:
        /*0004*/ 	.word	0x00000082


	//----- nvinfo : EIATTR_KPARAM_INFO
	.align		4
.L_47:
        /*0008*/ 	.byte	0x04, 0x17
        /*000a*/ 	.short	(.L_49 - .L_48)
.L_48:
        /*000c*/ 	.word	0x00000000
        /*0010*/ 	.short	0x0006
        /*0012*/ 	.short	0x0028
        /*0014*/ 	.byte	0x00, 0xf5, 0x21, 0x00


	//----- nvinfo : EIATTR_KPARAM_INFO
	.align		4
.L_49:
        /*0018*/ 	.byte	0x04, 0x17
        /*001a*/ 	.short	(.L_51 - .L_50)
.L_50:
        /*001c*/ 	.word	0x00000000
        /*0020*/ 	.short	0x0005
        /*0022*/ 	.short	0x0020
        /*0024*/ 	.byte	0x00, 0xf5, 0x21, 0x00


	//----- nvinfo : EIATTR_KPARAM_INFO
	.align		4
.L_51:
        /*0028*/ 	.byte	0x04, 0x17
        /*002a*/ 	.short	(.L_53 - .L_52)
.L_52:
        /*002c*/ 	.word	0x00000000
        /*0030*/ 	.short	0x0004
        /*0032*/ 	.short	0x0018
        /*0034*/ 	.byte	0x00, 0xf5, 0x21, 0x00


	//----- nvinfo : EIATTR_KPARAM_INFO
	.align		4
.L_53:
        /*0038*/ 	.byte	0x04, 0x17
        /*003a*/ 	.short	(.L_55 - .L_54)
.L_54:
        /*003c*/ 	.word	0x00000000
        /*0040*/ 	.short	0x0003
        /*0042*/ 	.short	0x0010
        /*0044*/ 	.byte	0x00, 0xf5, 0x21, 0x00


	//----- nvinfo : EIATTR_KPARAM_INFO
	.align		4
.L_55:
        /*0048*/ 	.byte	0x04, 0x17
        /*004a*/ 	.short	(.L_57 - .L_56)
.L_56:
        /*004c*/ 	.word	0x00000000
        /*0050*/ 	.short	0x0002
        /*0052*/ 	.short	0x0008
        /*0054*/ 	.byte	0x00, 0xf5, 0x21, 0x00


	//----- nvinfo : EIATTR_KPARAM_INFO
	.align		4
.L_57:
        /*0058*/ 	.byte	0x04, 0x17
        /*005a*/ 	.short	(.L_59 - .L_58)
.L_58:
        /*005c*/ 	.word	0x00000000
        /*0060*/ 	.short	0x0001
        /*0062*/ 	.short	0x0004
        /*0064*/ 	.byte	0x00, 0xf0, 0x11, 0x00


	//----- nvinfo : EIATTR_KPARAM_INFO
	.align		4
.L_59:
        /*0068*/ 	.byte	0x04, 0x17
        /*006a*/ 	.short	(.L_61 - .L_60)
.L_60:
        /*006c*/ 	.word	0x00000000
        /*0070*/ 	.short	0x0000
        /*0072*/ 	.short	0x0000
        /*0074*/ 	.byte	0x00, 0xf0, 0x11, 0x00


	//----- nvinfo : EIATTR_SPARSE_MMA_MASK
	.align		4
.L_61:
        /*0078*/ 	.byte	0x03, 0x50
        /*007a*/ 	.short	0x0000


	//----- nvinfo : EIATTR_MAXREG_COUNT
	.align		4
        /*007c*/ 	.byte	0x03, 0x1b
        /*007e*/ 	.short	0x00ff


	//----- nvinfo : EIATTR_NUM_BARRIERS
	.align		4
        /*0080*/ 	.byte	0x02, 0x4c
        /*0082*/ 	.byte	0x01
	.zero		1


	//----- nvinfo : EIATTR_MERCURY_ISA_VERSION
	.align		4
        /*0084*/ 	.byte	0x03, 0x5f
        /*0086*/ 	.short	0x0101


	//----- nvinfo : EIATTR_INT_WARP_WIDE_INSTR_OFFSETS
	.align		4
        /*0088*/ 	.byte	0x04, 0x31
        /*008a*/ 	.short	(.L_63 - .L_62)


	//   ....[0]....
.L_62:
        /*008c*/ 	.word	0x00000410


	//   ....[1]....
        /*0090*/ 	.word	0x000004b0


	//----- nvinfo : EIATTR_VRC_CTA_INIT_COUNT
	.align		4
.L_63:
        /*0094*/ 	.byte	0x02, 0x4a
	.zero		1
	.zero		1


	//----- nvinfo : EIATTR_EXIT_INSTR_OFFSETS
	.align		4
        /*0098*/ 	.byte	0x04, 0x1c
        /*009a*/ 	.short	(.L_65 - .L_64)


	//   ....[0]....
.L_64:
        /*009c*/ 	.word	0x000001c0


	//   ....[1]....
        /*00a0*/ 	.word	0x00000650


	//----- nvinfo : EIATTR_CRS_STACK_SIZE
	.align		4
.L_65:
        /*00a4*/ 	.byte	0x04, 0x1e
        /*00a6*/ 	.short	(.L_67 - .L_66)
.L_66:
        /*00a8*/ 	.word	0x00000000


	//----- nvinfo : EIATTR_CBANK_PARAM_SIZE
	.align		4
.L_67:
        /*00ac*/ 	.byte	0x03, 0x19
        /*00ae*/ 	.short	0x0030


	//----- nvinfo : EIATTR_PARAM_CBANK
	.align		4
        /*00b0*/ 	.byte	0x04, 0x0a
        /*00b2*/ 	.short	(.L_69 - .L_68)
	.align		4
.L_68:
        /*00b4*/ 	.word	index@(.nv.constant0._Z7cudaBFSiiPiS_S_S_S_)
        /*00b8*/ 	.short	0x0380
        /*00ba*/ 	.short	0x0030


	//----- nvinfo : EIATTR_SW_WAR
	.align		4
.L_69:
        /*00bc*/ 	.byte	0x04, 0x36
        /*00be*/ 	.short	(.L_71 - .L_70)
.L_70:
        /*00c0*/ 	.word	0x00000008
.L_71:


//--------------------- .nv.callgraph             --------------------------
	.section	.nv.callgraph,"",@"SHT_CUDA_CALLGRAPH"
	.align	4
	.sectionentsize	8
	.align		4
        /*0000*/ 	.word	0x00000000
	.align		4
        /*0004*/ 	.word	0xffffffff
	.align		4
        /*0008*/ 	.word	0x00000000
	.align		4
        /*000c*/ 	.word	0xfffffffe
	.align		4
        /*0010*/ 	.word	0x00000000
	.align		4
        /*0014*/ 	.word	0xfffffffd
	.align		4
        /*0018*/ 	.word	0x00000000
	.align		4
        /*001c*/ 	.word	0xfffffffc


//--------------------- .text._Z14updatedCudaBFSiiPiS_S_S_S_S_S_ --------------------------
	.section	.text._Z14updatedCudaBFSiiPiS_S_S_S_S_S_,"ax",@progbits
	.align	128
        .global         _Z14updatedCudaBFSiiPiS_S_S_S_S_S_
        .type           _Z14updatedCudaBFSiiPiS_S_S_S_S_S_,@function
        .size           _Z14updatedCudaBFSiiPiS_S_S_S_S_S_,(.L_x_51 - _Z14updatedCudaBFSiiPiS_S_S_S_S_S_)
        .other          _Z14updatedCudaBFSiiPiS_S_S_S_S_S_,@"STO_CUDA_ENTRY STV_DEFAULT"
_Z14updatedCudaBFSiiPiS_S_S_S_S_S_:
.text._Z14updatedCudaBFSiiPiS_S_S_S_S_S_:
[----:B------:R-:W-:Y:S01]  /*0000*/  LDC R1, c[0x0][0x37c] ;  /* 0x0000df00ff017b82 */ /* 0x000fe20000000800 */
[----:B------:R-:W0:Y:S07]  /*0010*/  S2R R0, SR_TID.X ;  /* 0x0000000000007919 */ /* 0x000e2e0000002100 */
[----:B------:R-:W1:Y:S01]  /*0020*/  S2UR UR4, SR_CTAID.X ;  /* 0x00000000000479c3 */ /* 0x000e620000002500 */
[----:B------:R-:W2:Y:S01]  /*0030*/  LDCU.64 UR14, c[0x0][0x3a8] ;  /* 0x00007500ff0e77ac */ /* 0x000ea20008000a00 */
[----:B------:R-:W3:Y:S01]  /*0040*/  LDCU.64 UR12, c[0x0][0x3b0] ;  /* 0x00007600ff0c77ac */ /* 0x000ee20008000a00 */
[----:B------:R-:W4:Y:S01]  /*0050*/  LDCU.64 UR8, c[0x0][0x358] ;  /* 0x00006b00ff0877ac */ /* 0x000f220008000a00 */
[----:B------:R-:W-:-:S05]  /*0060*/  CS2R.32 R31, SR_CgaSize ;  /* 0x00000000001f7805 */ /* 0x000fca0000008a00 */
[----:B------:R-:W-:-:S05]  /*0070*/  IMAD R31, R31, -0xa0, RZ ;  /* 0xffffff601f1f7824 */ /* 0x000fca00078e02ff */
[----:B------:R-:W-:-:S14]  /*0080*/  R2UR UR10, R31 ;  /* 0x000000001f0a72ca */ /* 0x000fdc00000e0000 */
[----:B------:R-:W5:Y:S01]  /*0090*/  LDCU UR10, c[0x0][UR10+0x258] ;  /* 0x00004b000a0a77ac */ /* 0x000f620008000800 */
[----:B------:R-:W-:-:S05]  /*00a0*/  CS2R.32 R31, SR_CgaSize ;  /* 0x00000000001f7805 */ /* 0x000fca0000008a00 */
[----:B------:R-:W-:-:S05]  /*00b0*/  IMAD R31, R31, -0xa0, RZ ;  /* 0xffffff601f1f7824 */ /* 0x000fca00078e02ff */
[----:B------:R-:W-:-:S14]  /*00c0*/  R2UR UR11, R31 ;  /* 0x000000001f0b72ca */ /* 0x000fdc00000e0000 */
[----:B------:R-:W4:Y:S01]  /*00d0*/  LDCU UR11, c[0x0][UR11+0x254] ;  /* 0x00004a800b0b77ac */ /* 0x000f220008000800 */
[----:B--2---:R-:W-:Y:S01]  /*00e0*/  IMAD.U32 R12, RZ, RZ, UR14 ;  /* 0x0000000eff0c7e24 */ /* 0x004fe2000f8e00ff */
[----:B------:R-:W-:Y:S01]  /*00f0*/  MOV R13, UR15 ;  /* 0x0000000f000d7c02 */ /* 0x000fe20008000f00 */
[----:B---3--:R-:W-:Y:S02]  /*0100*/  IMAD.U32 R10, RZ, RZ, UR12 ;  /* 0x0000000cff0a7e24 */ /* 0x008fe4000f8e00ff */
[----:B-1----:R-:W-:Y:S01]  /*0110*/  IMAD.U32 R31, RZ, RZ, UR4 ;  /* 0x00000004ff1f7e24 */ /* 0x002fe2000f8e00ff */
[----:B------:R-:W1:Y:S01]  /*0120*/  LDCU.64 UR4, c[0x0][0x398] ;  /* 0x00007300ff0477ac */ /* 0x000e620008000a00 */
[----:B------:R-:W-:-:S03]  /*0130*/  IMAD.U32 R11, RZ, RZ, UR13 ;  /* 0x0000000dff0b7e24 */ /* 0x000fc6000f8e00ff */
[----:B0-----:R-:W-:Y:S01]  /*0140*/  LOP3.LUT P0, RZ, R31, R0, RZ, 0xfc, !PT ;  /* 0x000000001fff7212 */ /* 0x001fe2000780fcff */
[----:B-----5:R-:W-:Y:S02]  /*0150*/  UISETP.NE.U32.AND UP0, UPT, UR10, URZ, UPT ;  /* 0x000000ff0a00728c */ /* 0x020fe4000bf05070 */
[----:B------:R-:W-:Y:S01]  /*0160*/  MOV R8, UR10 ;  /* 0x0000000a00087c02 */ /* 0x000fe20008000f00 */
[----:B----4-:R-:W-:Y:S01]  /*0170*/  IMAD.U32 R9, RZ, RZ, UR11 ;  /* 0x0000000bff097e24 */ /* 0x010fe2000f8e00ff */
[----:B------:R-:W-:-:S08]  /*0180*/  UISETP.NE.AND.EX UP0, UPT, UR11, URZ, UPT, UP0 ;  /* 0x000000ff0b00728c */ /* 0x000fd0000bf05300 */
[----:B------:R-:W0:Y:S01]  /*0190*/  @!P0 LDC R5, c[0x0][0x380] ;  /* 0x0000e000ff058b82 */ /* 0x000e220000000800 */
[----:B-1----:R-:W-:Y:S01]  /*01a0*/  IMAD.U32 R14, RZ, RZ, UR4 ;  /* 0x00000004ff0e7e24 */ /* 0x002fe2000f8e00ff */
[----:B------:R-:W-:Y:S01]  /*01b0*/  MOV R15, UR5 ;  /* 0x00000005000f7c02 */ /* 0x000fe20008000f00 */
[----:B------:R-:W-:-:S05]  /*01c0*/  @!P0 IMAD.MOV.U32 R7, RZ, RZ, 0x1 ;  /* 0x00000001ff078424 */ /* 0x000fca00078e00ff */
[----:B------:R-:W1:Y:S01]  /*01d0*/  @!P0 LDC.64 R2, c[0x0][0x3b8] ;  /* 0x0000ee00ff028b82 */ /* 0x000e620000000a00 */
[----:B0-----:R0:W-:Y:S01]  /*01e0*/  @!P0 STG.E desc[UR8][R14.64], R5 ;  /* 0x000000050e008986 */ /* 0x0011e2000c101908 */
[----:B-1----:R-:W-:-:S05]  /*01f0*/  @!P0 IMAD.WIDE R2, R5, 0x4, R2 ;  /* 0x0000000405028825 */ /* 0x002fca00078e0202 */
[----:B------:R0:W-:Y:S04]  /*0200*/  @!P0 STG.E desc[UR8][R2.64], R7 ;  /* 0x0000000702008986 */ /* 0x0001e8000c101908 */
[----:B------:R0:W-:Y:S04]  /*0210*/  @!P0 STG.E desc[UR8][R12.64], R7 ;  /* 0x000000070c008986 */ /* 0x0001e8000c101908 */
[----:B------:R0:W-:Y:S01]  /*0220*/  @!P0 STG.E desc[UR8][R10.64], RZ ;  /* 0x000000ff0a008986 */ /* 0x0001e2000c101908 */
[----:B------:R-:W-:Y:S05]  /*0230*/  BRA.U UP0, `(.L_x_0) ;  /* 0x0000000100047547 */ /* 0x000fea000b800000 */
[----:B------:R-:W-:Y:S05]  /*0240*/  BPT.TRAP 0x1 ;  /* 0x000000040000795c */ /* 0x000fea0000300000 */
.L_x_0:
[----:B0-----:R-:W0:Y:S01]  /*0250*/  S2R R3, SR_TID.Y ;  /* 0x0000000000037919 */ /* 0x001e220000002200 */
[----:B------:R-:W-:Y:S01]  /*0260*/  BSSY B0, `(.L_x_1) ;  /* 0x0000028000007945 */ /* 0x000fe20003800000 */
[----:B------:R-:W1:Y:S01]  /*0270*/  S2R R5, SR_TID.Z ;  /* 0x0000000000057919 */ /* 0x000e620000002300 */
[----:B------:R-:W-:Y:S01]  /*0280*/  BAR.SYNC.DEFER_BLOCKING 0x0 ;  /* 0x0000000000007b1d */ /* 0x000fe20000010000 */
[----:B0-----:R-:W-:-:S05]  /*0290*/  IMAD.IADD R28, R0, 0x1, R3 ;  /* 0x00000001001c7824 */ /* 0x001fca00078e0203 */
[----:B-1----:R-:W-:-:S13]  /*02a0*/  LOP3.LUT P0, R28, R28, RZ, R5, 0xfa, !PT ;  /* 0x000000ff1c1c7212 */ /* 0x002fda000780fa05 */
[----:B------:R-:W-:Y:S05]  /*02b0*/  @P0 BRA `(.L_x_2) ;  /* 0x0000000000880947 */ /* 0x000fea0003800000 */
[----:B------:R-:W0:Y:S01]  /*02c0*/  S2R R3, SR_CTAID.Z ;  /* 0x0000000000037919 */ /* 0x000e220000002700 */
[----:B------:R-:W1:Y:S01]  /*02d0*/  LDCU UR4, c[0x0][0x370] ;  /* 0x00006e00ff0477ac */ /* 0x000e620008000800 */
[----:B------:R-:W2:Y:S01]  /*02e0*/  S2R R2, SR_CTAID.Y ;  /* 0x0000000000027919 */ /* 0x000ea20000002600 */
[----:B------:R-:W3:Y:S01]  /*02f0*/  LDCU UR5, c[0x0][0x374] ;  /* 0x00006e80ff0577ac */ /* 0x000ee20008000800 */
[----:B------:R-:W4:Y:S01]  /*0300*/  S2R R5, SR_LANEID ;  /* 0x0000000000057919 */ /* 0x000f220000000000 */
[----:B------:R-:W5:Y:S01]  /*0310*/  LDCU UR6, c[0x0][0x378] ;  /* 0x00006f00ff0677ac */ /* 0x000f620008000800 */
[----:B------:R-:W-:Y:S02]  /*0320*/  VOTEU.ANY UR7, UPT, PT ;  /* 0x0000000000077886 */ /* 0x000fe400038e0100 */
[----:B------:R-:W4:Y:S01]  /*0330*/  FLO.U32 R4, UR7 ;  /* 0x0000000700047d00 */ /* 0x000f2200080e0000 */
[----:B-1----:R-:W-:-:S04]  /*0340*/  UIADD3 UR4, UPT, UPT, URZ, -UR4, URZ ;  /* 0x80000004ff047290 */ /* 0x002fc8000fffe0ff */
[----:B---3--:R-:W-:-:S04]  /*0350*/  UIMAD UR4, UR4, UR5, URZ ;  /* 0x00000005040472a4 */ /* 0x008fc8000f8e02ff */
[----:B-----5:R-:W-:Y:S01]  /*0360*/  UIMAD UR4, UR6, UR4, -0x7fffffff ;  /* 0x80000001060474a4 */ /* 0x020fe2000f8e0204 */
[----:B0-----:R-:W-:Y:S01]  /*0370*/  IMAD.MOV R3, RZ, RZ, -R3 ;  /* 0x000000ffff037224 */ /* 0x001fe200078e0a03 */
[----:B--2---:R-:W-:-:S04]  /*0380*/  IADD3 R2, PT, PT, R31, R2, RZ ;  /* 0x000000021f027210 */ /* 0x004fc80007ffe0ff */
[----:B------:R-:W-:Y:S02]  /*0390*/  ISETP.NE.AND P1, PT, R2, R3, PT ;  /* 0x000000030200720c */ /* 0x000fe40003f25270 */
[----:B------:R-:W0:Y:S01]  /*03a0*/  POPC R2, UR7 ;  /* 0x0000000700027d09 */ /* 0x000e220008000000 */
[----:B----4-:R-:W-:-:S10]  /*03b0*/  ISETP.EQ.U32.AND P0, PT, R4, R5, PT ;  /* 0x000000050400720c */ /* 0x010fd40003f02070 */
[----:B------:R-:W-:Y:S01]  /*03c0*/  VOTEU.ANY UP0, P1 ;  /* 0x0000000000ff7886 */ /* 0x000fe20000800100 */
[----:B------:R-:W-:-:S06]  /*03d0*/  USEL UR4, UR4, 0x1, !UP0 ;  /* 0x0000000104047887 */ /* 0x000fcc000c000000 */
[----:B0-----:R-:W-:Y:S01]  /*03e0*/  IMAD R3, R2, UR4, RZ ;  /* 0x0000000402037c24 */ /* 0x001fe2000f8e02ff */
[----:B------:R-:W-:Y:S06]  /*03f0*/  @P0 MEMBAR.ALL.GPU ;  /* 0x0000000000000992 */ /* 0x000fec000000a000 */
[----:B------:R-:W-:-:S00]  /*0400*/  @P0 ERRBAR ;  /* 0x00000000000009ab */ /* 0x000fc00000000000 */
[----:B------:R-:W-:Y:S06]  /*0410*/  @P0 CGAERRBAR ;  /* 0x00000000000005ab */ /* 0x000fec0000000000 */
[----:B------:R-:W2:Y:S01]  /*0420*/  @P0 ATOM.E.ADD.STRONG.GPU PT, R3, desc[UR8][R8.64+0x4], R3 ;  /* 0x800004030803098a */ /* 0x000ea200081ef108 */
[----:B------:R-:W0:Y:S02]  /*0430*/  S2R R5, SR_LTMASK ;  /* 0x0000000000057919 */ /* 0x000e240000003900 */
[----:B0-----:R-:W-:-:S06]  /*0440*/  LOP3.LUT R5, R5, UR7, RZ, 0xc0, !PT ;  /* 0x0000000705057c12 */ /* 0x001fcc000f8ec0ff */
[----:B------:R-:W0:Y:S01]  /*0450*/  POPC R5, R5 ;  /* 0x0000000500057309 */ /* 0x000e220000000000 */
[----:B--2---:R-:W0:Y:S02]  /*0460*/  SHFL.IDX PT, R2, R3, R4, 0x1f ;  /* 0x00001f0403027589 */ /* 0x004e2400000e0000 */
[----:B0-----:R-:W-:-:S07]  /*0470*/  IMAD R2, R5, UR4, R2 ;  /* 0x0000000405027c24 */ /* 0x001fce000f8e0202 */
.L_x_3:
[----:B------:R-:W2:Y:S04]  /*0480*/  LD.E.STRONG.GPU R3, desc[UR8][R8.64+0x4] ;  /* 0x0000040808037980 */ /* 0x000ea8000c10f900 */
[----:B--2---:R-:W-:Y:S01]  /*0490*/  CCTL.IVALL ;  /* 0x00000000ff00798f */ /* 0x004fe20002000000 */
[----:B------:R-:W-:Y:S05]  /*04a0*/  YIELD ;  /* 0x0000000000007946 */ /* 0x000fea0003800000 */
[----:B------:R-:W-:-:S04]  /*04b0*/  LOP3.LUT R3, R3, R2, RZ, 0x3c, !PT ;  /* 0x0000000203037212 */ /* 0x000fc800078e3cff */
[----:B------:R-:W-:-:S13]  /*04c0*/  ISETP.GT.AND P0, PT, R3, -0x1, PT ;  /* 0xffffffff0300780c */ /* 0x000fda0003f04270 */
[----:B------:R-:W-:Y:S05]  /*04d0*/  @P0 BRA `(.L_x_3) ;  /* 0xfffffffc00e80947 */ /* 0x000fea000383ffff */
.L_x_2:
[----:B------:R-:W-:Y:S05]  /*04e0*/  BSYNC B0 ;  /* 0x0000000000007941 */ /* 0x000fea0003800000 */
.L_x_1:
[----:B------:R-:W-:-:S03]  /*04f0*/  UMOV UR4, 0xffffffff ;  /* 0xffffffff00047882 */ /* 0x000fc60000000000 */
[----:B------:R-:W-:Y:S05]  /*0500*/  BRA.DIV UR4, `(.L_x_4) ;  /* 0x0000000a046c7947 */ /* 0x000fea000b800000 */
[----:B------:R-:W-:Y:S06]  /*0510*/  BAR.SYNC.DEFER_BLOCKING 0x0 ;  /* 0x0000000000007b1d */ /* 0x000fec0000010000 */
.L_x_27:
[----:B------:R-:W2:Y:S02]  /*0520*/  LDG.E R2, desc[UR8][R12.64] ;  /* 0x000000080c027981 */ /* 0x000ea4000c1e1900 */
[----:B--2---:R-:W-:-:S13]  /*0530*/  ISETP.GE.AND P0, PT, R2, 0x1, PT ;  /* 0x000000010200780c */ /* 0x004fda0003f06270 */
[----:B------:R-:W-:Y:S05]  /*0540*/  @!P0 EXIT ;  /* 0x000000000000894d */ /* 0x000fea0003800000 */
[----:B------:R-:W0:Y:S01]  /*0550*/  LDC R29, c[0x0][0x360] ;  /* 0x0000d800ff1d7b82 */ /* 0x000e220000000800 */
[----:B------:R-:W1:Y:S01]  /*0560*/  LDCU UR4, c[0x0][0x370] ;  /* 0x00006e00ff0477ac */ /* 0x000e620008000800 */
[----:B------:R-:W-:Y:S01]  /*0570*/  MOV R26, R2 ;  /* 0x00000002001a7202 */ /* 0x000fe20000000f00 */
[----:B------:R-:W-:Y:S01]  /*0580*/  IMAD.U32 R6, RZ, RZ, UR12 ;  /* 0x0000000cff067e24 */ /* 0x000fe2000f8e00ff */
[----:B------:R-:W-:Y:S01]  /*0590*/  MOV R7, UR13 ;  /* 0x0000000d00077c02 */ /* 0x000fe20008000f00 */
[----:B------:R-:W2:Y:S01]  /*05a0*/  LDCU UR5, c[0x0][0x374] ;  /* 0x00006e80ff0577ac */ /* 0x000ea20008000800 */
[----:B------:R-:W-:Y:S02]  /*05b0*/  IMAD.U32 R4, RZ, RZ, UR14 ;  /* 0x0000000eff047e24 */ /* 0x000fe4000f8e00ff */
[----:B------:R-:W3:Y:S01]  /*05c0*/  S2UR UR7, SR_CTAID.Z ;  /* 0x00000000000779c3 */ /* 0x000ee20000002700 */
[----:B------:R-:W4:Y:S01]  /*05d0*/  LDCU UR6, c[0x0][0x378] ;  /* 0x00006f00ff0677ac */ /* 0x000f220008000800 */
[----:B------:R-:W-:Y:S01]  /*05e0*/  IMAD.U32 R5, RZ, RZ, UR15 ;  /* 0x0000000fff057e24 */ /* 0x000fe2000f8e00ff */
[----:B------:R-:W5:Y:S05]  /*05f0*/  LDCU.64 UR16, c[0x0][0x3a0] ;  /* 0x00007400ff1077ac */ /* 0x000f6a0008000a00 */
[----:B------:R-:W0:Y:S01]  /*0600*/  S2UR UR18, SR_CTAID.Y ;  /* 0x00000000001279c3 */ /* 0x000e220000002600 */
[----:B-1----:R-:W-:-:S04]  /*0610*/  UIADD3 UR4, UPT, UPT, URZ, -UR4, URZ ;  /* 0x80000004ff047290 */ /* 0x002fc8000fffe0ff */
[----:B--2---:R-:W-:-:S04]  /*0620*/  UIMAD UR4, UR4, UR5, URZ ;  /* 0x00000005040472a4 */ /* 0x004fc8000f8e02ff */
[----:B----4-:R-:W-:Y:S01]  /*0630*/  UIMAD UR4, UR6, UR4, -0x7fffffff ;  /* 0x80000001060474a4 */ /* 0x010fe2000f8e0204 */
[----:B-----5:R-:W-:Y:S01]  /*0640*/  MOV R2, UR16 ;  /* 0x0000001000027c02 */ /* 0x020fe20008000f00 */
[----:B---3--:R-:W-:-:S04]  /*0650*/  UIADD3 UR7, UPT, UPT, -UR7, URZ, URZ ;  /* 0x000000ff07077290 */ /* 0x008fc8000fffe1ff */
[----:B------:R-:W-:Y:S02]  /*0660*/  IMAD.U32 R30, RZ, RZ, UR4 ;  /* 0x00000004ff1e7e24 */ /* 0x000fe4000f8e00ff */
[----:B0-----:R-:W-:-:S05]  /*0670*/  VIADD R3, R31, UR18 ;  /* 0x000000121f037c36 */ /* 0x001fca0008000000 */
[----:B------:R-:W-:Y:S01]  /*0680*/  ISETP.NE.AND P0, PT, R3, UR7, PT ;  /* 0x0000000703007c0c */ /* 0x000fe2000bf05270 */
[----:B------:R-:W-:-:S03]  /*0690*/  IMAD.U32 R3, RZ, RZ, UR17 ;  /* 0x00000011ff037e24 */ /* 0x000fc6000f8e00ff */
[----:B------:R-:W-:-:S09]  /*06a0*/  SEL R30, R30, 0x1, !P0 ;  /* 0x000000011e1e7807 */ /* 0x000fd20004000000 */
.L_x_24:
[----:B------:R-:W-:Y:S01]  /*06b0*/  ISETP.GE.AND P0, PT, R31, R26, PT ;  /* 0x0000001a1f00720c */ /* 0x000fe20003f06270 */
[----:B------:R-:W-:Y:S01]  /*06c0*/  BSSY.RECONVERGENT B0, `(.L_x_5) ;  /* 0x000002c000007945 */ /* 0x000fe20003800200 */
[----:B------:R-:W-:Y:S01]  /*06d0*/  IMAD.MOV.U32 R16, RZ, RZ, R10 ;  /* 0x000000ffff107224 */ /* 0x000fe200078e000a */
[----:B------:R-:W-:Y:S01]  /*06e0*/  MOV R17, R11 ;  /* 0x0000000b00117202 */ /* 0x000fe20000000f00 */
[----:B------:R-:W-:Y:S01]  /*06f0*/  IMAD.MOV.U32 R18, RZ, RZ, R14 ;  /* 0x000000ffff127224 */ /* 0x000fe200078e000e */
[----:B------:R-:W-:Y:S01]  /*0700*/  MOV R20, R6 ;  /* 0x0000000600147202 */ /* 0x000fe20000000f00 */
[----:B------:R-:W-:Y:S02]  /*0710*/  IMAD.MOV.U32 R19, RZ, RZ, R15 ;  /* 0x000000ffff137224 */ /* 0x000fe400078e000f */
[----:B------:R-:W-:-:S05]  /*0720*/  IMAD.MOV.U32 R21, RZ, RZ, R7 ;  /* 0x000000ffff157224 */ /* 0x000fca00078e0007 */
[----:B------:R-:W-:Y:S05]  /*0730*/  @P0 BRA `(.L_x_6) ;  /* 0x0000000000900947 */ /* 0x000fea0003800000 */
.L_x_13:
[----:B------:R-:W-:Y:S01]  /*0740*/  IMAD.WIDE R24, R31, 0x4, R14 ;  /* 0x000000041f187825 */ /* 0x000fe200078e020e */
[----:B0-----:R-:W0:Y:S05]  /*0750*/  LDC.64 R22, c[0x0][0x390] ;  /* 0x0000e400ff167b82 */ /* 0x001e2a0000000a00 */
[----:B------:R-:W0:Y:S02]  /*0760*/  LDG.E R25, desc[UR8][R24.64] ;  /* 0x0000000818197981 */ /* 0x000e24000c1e1900 */
[----:B0-----:R-:W-:-:S05]  /*0770*/  IMAD.WIDE R22, R25, 0x4, R22 ;  /* 0x0000000419167825 */ /* 0x001fca00078e0216 */
[----:B------:R-:W2:Y:S01]  /*0780*/  LDG.E R33, desc[UR8][R22.64+0x4] ;  /* 0x0000040816217981 */ /* 0x000ea2000c1e1900 */
[----:B------:R-:W-:Y:S01]  /*0790*/  BSSY.RECONVERGENT B1, `(.L_x_7) ;  /* 0x000001a000017945 */ /* 0x000fe20003800200 */
[----:B--2---:R-:W-:-:S13]  /*07a0*/  ISETP.GE.AND P0, PT, R0, R33, PT ;  /* 0x000000210000720c */ /* 0x004fda0003f06270 */
[----:B------:R-:W-:Y:S05]  /*07b0*/  @P0 BRA `(.L_x_8) ;  /* 0x00000000005c0947 */ /* 0x000fea0003800000 */
[----:B------:R-:W-:Y:S01]  /*07c0*/  BSSY.RECONVERGENT B2, `(.L_x_9) ;  /* 0x0000015000027945 */ /* 0x000fe20003800200 */
[----:B------:R-:W-:-:S07]  /*07d0*/  IMAD.MOV.U32 R32, RZ, RZ, R0 ;  /* 0x000000ffff207224 */ /* 0x000fce00078e0000 */
.L_x_12:
[----:B0-----:R-:W0:Y:S02]  /*07e0*/  LDC.64 R24, c[0x0][0x388] ;  /* 0x0000e200ff187b82 */ /* 0x001e240000000a00 */
[----:B0-----:R-:W-:-:S06]  /*07f0*/  IMAD.WIDE R26, R32, 0x4, R24 ;  /* 0x00000004201a7825 */ /* 0x001fcc00078e0218 */
[----:B------:R-:W0:Y:S01]  /*0800*/  LDC.64 R24, c[0x0][0x3b8] ;  /* 0x0000ee00ff187b82 */ /* 0x000e220000000a00 */
[----:B------:R-:W0:Y:S02]  /*0810*/  LDG.E R35, desc[UR8][R26.64] ;  /* 0x000000081a237981 */ /* 0x000e24000c1e1900 */
[----:B0-----:R-:W-:-:S05]  /*0820*/  IMAD.WIDE R24, R35, 0x4, R24 ;  /* 0x0000000423187825 */ /* 0x001fca00078e0218 */
[----:B------:R-:W2:Y:S01]  /*0830*/  LDG.E R34, desc[UR8][R24.64] ;  /* 0x0000000818227981 */ /* 0x000ea2000c1e1900 */
[----:B------:R-:W-:Y:S01]  /*0840*/  BSSY.RECONVERGENT B3, `(.L_x_10) ;  /* 0x000000a000037945 */ /* 0x000fe20003800200 */
[----:B------:R-:W-:Y:S02]  /*0850*/  IADD3 R32, PT, PT, R29, R32, RZ ;  /* 0x000000201d207210 */ /* 0x000fe40007ffe0ff */
[----:B--2---:R-:W-:-:S13]  /*0860*/  ISETP.NE.AND P0, PT, R34, RZ, PT ;  /* 0x000000ff2200720c */ /* 0x004fda0003f05270 */
[----:B------:R-:W-:Y:S05]  /*0870*/  @P0 BRA `(.L_x_11) ;  /* 0x0000000000180947 */ /* 0x000fea0003800000 */
[----:B------:R-:W-:-:S05]  /*0880*/  IMAD.MOV.U32 R37, RZ, RZ, 0x1 ;  /* 0x00000001ff257424 */ /* 0x000fca00078e00ff */
[----:B------:R0:W-:Y:S04]  /*0890*/  STG.E desc[UR8][R24.64], R37 ;  /* 0x0000002518007986 */ /* 0x0001e8000c101908 */
[----:B------:R-:W2:Y:S02]  /*08a0*/  ATOMG.E.ADD.STRONG.GPU PT, R27, desc[UR8][R10.64], R37 ;  /* 0x800000250a1b79a8 */ /* 0x000ea400081ef108 */
[----:B--2---:R-:W-:-:S05]  /*08b0*/  IMAD.WIDE R26, R27, 0x4, R2 ;  /* 0x000000041b1a7825 */ /* 0x004fca00078e0202 */
[----:B------:R0:W-:Y:S04]  /*08c0*/  STG.E desc[UR8][R26.64], R35 ;  /* 0x000000231a007986 */ /* 0x0001e8000c101908 */
[----:B------:R0:W5:Y:S02]  /*08d0*/  LDG.E R33, desc[UR8][R22.64+0x4] ;  /* 0x0000040816217981 */ /* 0x000164000c1e1900 */
.L_x_11:
[----:B------:R-:W-:Y:S05]  /*08e0*/  BSYNC.RECONVERGENT B3 ;  /* 0x0000000000037941 */ /* 0x000fea0003800200 */
.L_x_10:
[----:B-----5:R-:W-:-:S13]  /*08f0*/  ISETP.GE.AND P0, PT, R32, R33, PT ;  /* 0x000000212000720c */ /* 0x020fda0003f06270 */
[----:B------:R-:W-:Y:S05]  /*0900*/  @!P0 BRA `(.L_x_12) ;  /* 0xfffffffc00b48947 */ /* 0x000fea000383ffff */
[----:B------:R-:W-:Y:S05]  /*0910*/  BSYNC.RECONVERGENT B2 ;  /* 0x0000000000027941 */ /* 0x000fea0003800200 */
.L_x_9:
[----:B0-----:R0:W5:Y:S02]  /*0920*/  LDG.E R26, desc[UR8][R4.64] ;  /* 0x00000008041a7981 */ /* 0x001164000c1e1900 */
.L_x_8:
[----:B------:R-:W-:Y:S05]  /*0930*/  BSYNC.RECONVERGENT B1 ;  /* 0x0000000000017941 */ /* 0x000fea0003800200 */
.L_x_7:
[----:B------:R-:W1:Y:S02]  /*0940*/  LDCU UR4, c[0x0][0x370] ;  /* 0x00006e00ff0477ac */ /* 0x000e640008000800 */
[----:B-1----:R-:W-:-:S05]  /*0950*/  VIADD R31, R31, UR4 ;  /* 0x000000041f1f7c36 */ /* 0x002fca0008000000 */
[----:B-----5:R-:W-:-:S13]  /*0960*/  ISETP.GE.AND P0, PT, R31, R26, PT ;  /* 0x0000001a1f00720c */ /* 0x020fda0003f06270 */
[----:B------:R-:W-:Y:S05]  /*0970*/  @!P0 BRA `(.L_x_13) ;  /* 0xfffffffc00708947 */ /* 0x000fea000383ffff */
.L_x_6:
[----:B------:R-:W-:Y:S05]  /*0980*/  BSYNC.RECONVERGENT B0 ;  /* 0x0000000000007941 */ /* 0x000fea0003800200 */
.L_x_5:
[----:B------:R-:W-:-:S04]  /*0990*/  UISETP.NE.U32.AND UP0, UPT, UR10, URZ, UPT ;  /* 0x000000ff0a00728c */ /* 0x000fc8000bf05070 */
[----:B------:R-:W-:-:S09]  /*09a0*/  UISETP.NE.AND.EX UP0, UPT, UR11, URZ, UPT, UP0 ;  /* 0x000000ff0b00728c */ /* 0x000fd2000bf05300 */
[----:B------:R-:W-:Y:S05]  /*09b0*/  BRA.U !UP0, `(.L_x_14) ;  /* 0x00000005083c7547 */ /* 0x000fea000b800000 */
[----:B------:R-:W-:Y:S01]  /*09c0*/  UMOV UR4, 0xffffffff ;  /* 0xffffffff00047882 */ /* 0x000fe20000000000 */
[----:B------:R-:W-:Y:S02]  /*09d0*/  ISETP.NE.AND P0, PT, R28, RZ, PT ;  /* 0x000000ff1c00720c */ /* 0x000fe40003f05270 */
[----:B------:R-:W-:Y:S11]  /*09e0*/  BRA.DIV UR4, `(.L_x_15) ;  /* 0x0000000604647947 */ /* 0x000ff6000b800000 */
[----:B------:R-:W-:Y:S06]  /*09f0*/  BAR.SYNC.DEFER_BLOCKING 0x0 ;  /* 0x0000000000007b1d */ /* 0x000fec0000010000 */
.L_x_30:
[----:B------:R-:W-:Y:S04]  /*0a00*/  BSSY B0, `(.L_x_16) ;  /* 0x0000017000007945 */ /* 0x000fe80003800000 */
[----:B------:R-:W-:Y:S05]  /*0a10*/  @P0 BRA `(.L_x_17) ;  /* 0x0000000000540947 */ /* 0x000fea0003800000 */
[----:B------:R-:W1:Y:S01]  /*0a20*/  S2R R11, SR_LANEID ;  /* 0x00000000000b7919 */ /* 0x000e620000000000 */
[----:B------:R-:W-:Y:S02]  /*0a30*/  VOTEU.ANY UR4, UPT, PT ;  /* 0x0000000000047886 */ /* 0x000fe400038e0100 */
[----:B------:R-:W1:Y:S01]  /*0a40*/  FLO.U32 R14, UR4 ;  /* 0x00000004000e7d00 */ /* 0x000e6200080e0000 */
[----:B------:R-:W-:Y:S01]  /*0a50*/  UPOPC UR5, UR4 ;  /* 0x00000004000572bf */ /* 0x000fe20008000000 */
[----:B-1----:R-:W-:-:S05]  /*0a60*/  ISETP.EQ.U32.AND P1, PT, R14, R11, PT ;  /* 0x0000000b0e00720c */ /* 0x002fca0003f22070 */
[----:B------:R-:W-:-:S08]  /*0a70*/  IMAD R11, R30, UR5, RZ ;  /* 0x000000051e0b7c24 */ /* 0x000fd0000f8e02ff */
[----:B------:R-:W-:Y:S06]  /*0a80*/  @P1 MEMBAR.ALL.GPU ;  /* 0x0000000000001992 */ /* 0x000fec000000a000 */
[----:B------:R-:W-:-:S00]  /*0a90*/  @P1 ERRBAR ;  /* 0x00000000000019ab */ /* 0x000fc00000000000 */
[----:B------:R-:W-:Y:S06]  /*0aa0*/  @P1 CGAERRBAR ;  /* 0x00000000000015ab */ /* 0x000fec0000000000 */
[----:B------:R-:W2:Y:S01]  /*0ab0*/  @P1 ATOM.E.ADD.STRONG.GPU PT, R11, desc[UR8][R8.64+0x4], R11 ;  /* 0x8000040b080b198a */ /* 0x000ea200081ef108 */
[----:B------:R-:W1:Y:S02]  /*0ac0*/  S2R R22, SR_LTMASK ;  /* 0x0000000000167919 */ /* 0x000e640000003900 */
[----:B-1----:R-:W-:-:S04]  /*0ad0*/  LOP3.LUT R22, R22, UR4, RZ, 0xc0, !PT ;  /* 0x0000000416167c12 */ /* 0x002fc8000f8ec0ff */
[----:B------:R-:W1:Y:S01]  /*0ae0*/  POPC R10, R22 ;  /* 0x00000016000a7309 */ /* 0x000e620000000000 */
[----:B--2---:R-:W1:Y:S02]  /*0af0*/  SHFL.IDX PT, R15, R11, R14, 0x1f ;  /* 0x00001f0e0b0f7589 */ /* 0x004e6400000e0000 */
[----:B-1----:R-:W-:-:S07]  /*0b00*/  IMAD R10, R30, R10, R15 ;  /* 0x0000000a1e0a7224 */ /* 0x002fce00078e020f */
.L_x_18:
[----:B------:R-:W2:Y:S04]  /*0b10*/  LD.E.STRONG.GPU R11, desc[UR8][R8.64+0x4] ;  /* 0x00000408080b7980 */ /* 0x000ea8000c10f900 */
[----:B--2---:R-:W-:Y:S01]  /*0b20*/  CCTL.IVALL ;  /* 0x00000000ff00798f */ /* 0x004fe20002000000 */
[----:B------:R-:W-:Y:S05]  /*0b30*/  YIELD ;  /* 0x0000000000007946 */ /* 0x000fea0003800000 */
[----:B------:R-:W-:-:S04]  /*0b40*/  LOP3.LUT R11, R11, R10, RZ, 0x3c, !PT ;  /* 0x0000000a0b0b7212 */ /* 0x000fc800078e3cff */
[----:B------:R-:W-:-:S13]  /*0b50*/  ISETP.GT.AND P1, PT, R11, -0x1, PT ;  /* 0xffffffff0b00780c */ /* 0x000fda0003f24270 */
[----:B------:R-:W-:Y:S05]  /*0b60*/  @P1 BRA `(.L_x_18) ;  /* 0xfffffffc00e81947 */ /* 0x000fea000383ffff */
.L_x_17:
[----:B------:R-:W-:Y:S05]  /*0b70*/  BSYNC B0 ;  /* 0x0000000000007941 */ /* 0x000fea0003800000 */
.L_x_16:
[----:B------:R-:W1:Y:S02]  /*0b80*/  S2UR UR4, SR_CTAID.X ;  /* 0x00000000000479c3 */ /* 0x000e640000002500 */
[----:B-1----:R-:W-:Y:S01]  /*0b90*/  MOV R31, UR4 ;  /* 0x00000004001f7c02 */ /* 0x002fe20008000f00 */
[----:B------:R-:W-:-:S03]  /*0ba0*/  UMOV UR4, 0xffffffff ;  /* 0xffffffff00047882 */ /* 0x000fc60000000000 */
[----:B------:R-:W-:Y:S01]  /*0bb0*/  LOP3.LUT P1, RZ, R31, R0, RZ, 0xfc, !PT ;  /* 0x000000001fff7212 */ /* 0x000fe2000782fcff */
[----:B------:R-:W-:-:S12]  /*0bc0*/  BRA.DIV UR4, `(.L_x_19) ;  /* 0x00000006041c7947 */ /* 0x000fd8000b800000 */
[----:B------:R-:W-:Y:S06]  /*0bd0*/  BAR.SYNC.DEFER_BLOCKING 0x0 ;  /* 0x0000000000007b1d */ /* 0x000fec0000010000 */
[----:B------:R1:W-:Y:S02]  /*0be0*/  @!P1 STG.E desc[UR8][R4.64], RZ ;  /* 0x000000ff04009986 */ /* 0x0003e4000c101908 */
[----:B------:R-:W-:Y:S06]  /*0bf0*/  BAR.SYNC.DEFER_BLOCKING 0x0 ;  /* 0x0000000000007b1d */ /* 0x000fec0000010000 */
.L_x_34:
[----:B------:R-:W-:Y:S04]  /*0c00*/  BSSY B0, `(.L_x_20) ;  /* 0x0000017000007945 */ /* 0x000fe80003800000 */
[----:B------:R-:W-:Y:S05]  /*0c10*/  @P0 BRA `(.L_x_21) ;  /* 0x0000000000540947 */ /* 0x000fea0003800000 */
[----:B------:R-:W2:Y:S01]  /*0c20*/  S2R R11, SR_LANEID ;  /* 0x00000000000b7919 */ /* 0x000ea20000000000 */
[----:B------:R-:W-:Y:S02]  /*0c30*/  VOTEU.ANY UR4, UPT, PT ;  /* 0x0000000000047886 */ /* 0x000fe400038e0100 */
[----:B------:R-:W2:Y:S01]  /*0c40*/  FLO.U32 R14, UR4 ;  /* 0x00000004000e7d00 */ /* 0x000ea200080e0000 */
[----:B------:R-:W-:Y:S01]  /*0c50*/  UPOPC UR5, UR4 ;  /* 0x00000004000572bf */ /* 0x000fe20008000000 */
[----:B--2---:R-:W-:-:S05]  /*0c60*/  ISETP.EQ.U32.AND P0, PT, R14, R11, PT ;  /* 0x0000000b0e00720c */ /* 0x004fca0003f02070 */
[----:B------:R-:W-:-:S08]  /*0c70*/  IMAD R11, R30, UR5, RZ ;  /* 0x000000051e0b7c24 */ /* 0x000fd0000f8e02ff */
[----:B------:R-:W-:Y:S06]  /*0c80*/  @P0 MEMBAR.ALL.GPU ;  /* 0x0000000000000992 */ /* 0x000fec000000a000 */
[----:B------:R-:W-:-:S00]  /*0c90*/  @P0 ERRBAR ;  /* 0x00000000000009ab */ /* 0x000fc00000000000 */
[----:B------:R-:W-:Y:S06]  /*0ca0*/  @P0 CGAERRBAR ;  /* 0x00000000000005ab */ /* 0x000fec0000000000 */
[----:B------:R-:W2:Y:S01]  /*0cb0*/  @P0 ATOM.E.ADD.STRONG.GPU PT, R11, desc[UR8][R8.64+0x4], R11 ;  /* 0x8000040b080b098a */ /* 0x000ea200081ef108 */
[----:B------:R-:W3:Y:S02]  /*0cc0*/  S2R R22, SR_LTMASK ;  /* 0x0000000000167919 */ /* 0x000ee40000003900 */
[----:B---3--:R-:W-:-:S04]  /*0cd0*/  LOP3.LUT R22, R22, UR4, RZ, 0xc0, !PT ;  /* 0x0000000416167c12 */ /* 0x008fc8000f8ec0ff */
[----:B------:R-:W3:Y:S01]  /*0ce0*/  POPC R10, R22 ;  /* 0x00000016000a7309 */ /* 0x000ee20000000000 */
[----:B--2---:R-:W3:Y:S02]  /*0cf0*/  SHFL.IDX PT, R15, R11, R14, 0x1f ;  /* 0x00001f0e0b0f7589 */ /* 0x004ee400000e0000 */
[----:B---3--:R-:W-:-:S07]  /*0d00*/  IMAD R10, R30, R10, R15 ;  /* 0x0000000a1e0a7224 */ /* 0x008fce00078e020f */
.L_x_22:
[----:B------:R-:W2:Y:S04]  /*0d10*/  LD.E.STRONG.GPU R11, desc[UR8][R8.64+0x4] ;  /* 0x00000408080b7980 */ /* 0x000ea8000c10f900 */
[----:B--2---:R-:W-:Y:S01]  /*0d20*/  CCTL.IVALL ;  /* 0x00000000ff00798f */ /* 0x004fe20002000000 */
[----:B------:R-:W-:Y:S05]  /*0d30*/  YIELD ;  /* 0x0000000000007946 */ /* 0x000fea0003800000 */
[----:B------:R-:W-:-:S04]  /*0d40*/  LOP3.LUT R11, R11, R10, RZ, 0x3c, !PT ;  /* 0x0000000a0b0b7212 */ /* 0x000fc800078e3cff */
[----:B------:R-:W-:-:S13]  /*0d50*/  ISETP.GT.AND P0, PT, R11, -0x1, PT ;  /* 0xffffffff0b00780c */ /* 0x000fda0003f04270 */
[----:B------:R-:W-:Y:S05]  /*0d60*/  @P0 BRA `(.L_x_22) ;  /* 0xfffffffc00e80947 */ /* 0x000fea000383ffff */
.L_x_21:
[----:B------:R-:W-:Y:S05]  /*0d70*/  BSYNC B0 ;  /* 0x0000000000007941 */ /* 0x000fea0003800000 */
.L_x_20:
[----:B------:R-:W-:-:S03]  /*0d80*/  UMOV UR4, 0xffffffff ;  /* 0xffffffff00047882 */ /* 0x000fc60000000000 */
[----:B------:R-:W-:Y:S05]  /*0d90*/  BRA.DIV UR4, `(.L_x_23) ;  /* 0x0000000604007947 */ /* 0x000fea000b800000 */
[----:B------:R-:W-:Y:S06]  /*0da0*/  BAR.SYNC.DEFER_BLOCKING 0x0 ;  /* 0x0000000000007b1d */ /* 0x000fec0000010000 */
.L_x_37:
[----:B------:R2:W3:Y:S01]  /*0db0*/  LDG.E R26, desc[UR8][R6.64] ;  /* 0x00000008061a7981 */ /* 0x0004e2000c1e1900 */
[----:B------:R-:W-:Y:S01]  /*0dc0*/  IMAD.MOV.U32 R10, RZ, RZ, R12 ;  /* 0x000000ffff0a7224 */ /* 0x000fe200078e000c */
[----:B------:R-:W-:Y:S01]  /*0dd0*/  MOV R14, R2 ;  /* 0x00000002000e7202 */ /* 0x000fe20000000f00 */
[----:B------:R-:W-:Y:S01]  /*0de0*/  IMAD.MOV.U32 R11, RZ, RZ, R13 ;  /* 0x000000ffff0b7224 */ /* 0x000fe200078e000d */
[----:B------:R-:W-:Y:S01]  /*0df0*/  MOV R12, R16 ;  /* 0x00000010000c7202 */ /* 0x000fe20000000f00 */
[----:B------:R-:W-:Y:S01]  /*0e00*/  IMAD.MOV.U32 R15, RZ, RZ, R3 ;  /* 0x000000ffff0f7224 */ /* 0x000fe200078e0003 */
[----:B------:R-:W-:Y:S01]  /*0e10*/  MOV R2, R18 ;  /* 0x0000001200027202 */ /* 0x000fe20000000f00 */
[----:B------:R-:W-:Y:S02]  /*0e20*/  IMAD.MOV.U32 R13, RZ, RZ, R17 ;  /* 0x000000ffff0d7224 */ /* 0x000fe400078e0011 */
[----:B------:R-:W-:Y:S01]  /*0e30*/  IMAD.MOV.U32 R3, RZ, RZ, R19 ;  /* 0x000000ffff037224 */ /* 0x000fe200078e0013 */
[----:B--2---:R-:W-:Y:S01]  /*0e40*/  MOV R6, R4 ;  /* 0x0000000400067202 */ /* 0x004fe20000000f00 */
[----:B------:R-:W-:Y:S01]  /*0e50*/  IMAD.MOV.U32 R7, RZ, RZ, R5 ;  /* 0x000000ffff077224 */ /* 0x000fe200078e0005 */
[----:B01----:R-:W-:Y:S01]  /*0e60*/  MOV R4, R20 ;  /* 0x0000001400047202 */ /* 0x003fe20000000f00 */
[----:B------:R-:W-:Y:S01]  /*0e70*/  IMAD.MOV.U32 R5, RZ, RZ, R21 ;  /* 0x000000ffff057224 */ /* 0x000fe200078e0015 */
[----:B---3--:R-:W-:-:S13]  /*0e80*/  ISETP.GT.AND P0, PT, R26, RZ, PT ;  /* 0x000000ff1a00720c */ /* 0x008fda0003f04270 */
[----:B------:R-:W-:Y:S05]  /*0e90*/  @P0 BRA `(.L_x_24) ;  /* 0xfffffff800040947 */ /* 0x000fea000383ffff */
[----:B------:R-:W-:Y:S05]  /*0ea0*/  EXIT ;  /* 0x000000000000794d */ /* 0x000fea0003800000 */
.L_x_14:
[----:B------:R-:W-:Y:S05]  /*0eb0*/  BPT.TRAP 0x1 ;  /* 0x000000040000795c */ /* 0x000fea0000300000 */
.L_x_4:
[----:B------:R-:W-:Y:S01]  /*0ec0*/  HFMA2 R23, -RZ, RZ, 0, 0 ;  /* 0x00000000ff177431 */ /* 0x000fe200000001ff */
[----:B------:R-:W-:Y:S01]  /*0ed0*/  BSSY B0, `(.L_x_25) ;  /* 0x0000009000007945 */ /* 0x000fe20003800000 */
[----:B------:R-:W-:Y:S01]  /*0ee0*/  IMAD.MOV.U32 R24, RZ, RZ, 0x0 ;  /* 0x00000000ff187424 */ /* 0x000fe200078e00ff */
[----:B------:R-:W-:-:S07]  /*0ef0*/  MOV R22, 0xffffffff ;  /* 0xffffffff00167802 */ /* 0x000fce0000000f00 */
[----:B0-----:R-:W-:Y:S05]  /*0f00*/  WARPSYNC.COLLECTIVE.ALL `(.L_x_26) ;  /* 0x0000000000147948 */ /* 0x001fea0003c00000 */
[----:B------:R-:W-:-:S04]  /*0f10*/  SHF.L.U32 R24, R24, 0x10, RZ ;  /* 0x0000001018187819 */ /* 0x000fc800000006ff */
[----:B------:R-:W-:-:S05]  /*0f20*/  LOP3.LUT R24, R24, 0xf, R23, 0xf8, !PT ;  /* 0x0000000f18187812 */ /* 0x000fca00078ef817 */
[----:B------:R1:W-:Y:S02]  /*0f30*/  BAR.SYNC.DEFER_BLOCKING R24, R24 ;  /* 0x000000180000731d */ /* 0x0003e40000010000 */
[----:B-1----:R-:W-:-:S04]  /*0f40*/  SHF.R.U32 R24, R24, 0x10, RZ ;  /* 0x0000001018187819 */ /* 0x002fc800000016ff */
[----:B0-----:R-:W-:Y:S05]  /*0f50*/  ENDCOLLECTIVE ;  /* 0x000000000000791b */ /* 0x001fea0003800000 */
.L_x_26:
[----:B------:R-:W-:Y:S05]  /*0f60*/  BSYNC B0 ;  /* 0x0000000000007941 */ /* 0x000fea0003800000 */
.L_x_25:
[----:B------:R-:W-:Y:S05]  /*0f70*/  BRA `(.L_x_27) ;  /* 0xfffffff400687947 */ /* 0x000fea000383ffff */
.L_x_15:
[----:B------:R-:W-:Y:S01]  /*0f80*/  HFMA2 R24, -RZ, RZ, 0, 0 ;  /* 0x00000000ff187431 */ /* 0x000fe200000001ff */
[----:B------:R-:W-:Y:S01]  /*0f90*/  BSSY B0, `(.L_x_28) ;  /* 0x0000009000007945 */ /* 0x000fe20003800000 */
[----:B------:R-:W-:Y:S02]  /*0fa0*/  IMAD.MOV.U32 R23, RZ, RZ, 0x0 ;  /* 0x00000000ff177424 */ /* 0x000fe400078e00ff */
[----:B------:R-:W-:-:S07]  /*0fb0*/  IMAD.MOV.U32 R22, RZ, RZ, -0x1 ;  /* 0xffffffffff167424 */ /* 0x000fce00078e00ff */
[----:B0-----:R-:W-:Y:S05]  /*0fc0*/  WARPSYNC.COLLECTIVE.ALL `(.L_x_29) ;  /* 0x0000000000147948 */ /* 0x001fea0003c00000 */
[----:B------:R-:W-:-:S04]  /*0fd0*/  SHF.L.U32 R24, R24, 0x10, RZ ;  /* 0x0000001018187819 */ /* 0x000fc800000006ff */
[----:B------:R-:W-:-:S05]  /*0fe0*/  LOP3.LUT R24, R24, 0xf, R23, 0xf8, !PT ;  /* 0x0000000f18187812 */ /* 0x000fca00078ef817 */
[----:B------:R1:W-:Y:S02]  /*0ff0*/  BAR.SYNC.DEFER_BLOCKING R24, R24 ;  /* 0x000000180000731d */ /* 0x0003e40000010000 */
[----:B-1----:R-:W-:-:S04]  /*1000*/  SHF.R.U32 R24, R24, 0x10, RZ ;  /* 0x0000001018187819 */ /* 0x002fc800000016ff */
[----:B0-----:R-:W-:Y:S05]  /*1010*/  ENDCOLLECTIVE ;  /* 0x000000000000791b */ /* 0x001fea0003800000 */
.L_x_29:
[----:B------:R-:W-:Y:S05]  /*1020*/  BSYNC B0 ;  /* 0x0000000000007941 */ /* 0x000fea0003800000 */
.L_x_28:
[----:B------:R-:W-:Y:S05]  /*1030*/  BRA `(.L_x_30) ;  /* 0xfffffff800707947 */ /* 0x000fea000383ffff */
.L_x_19:
[----:B------:R-:W-:Y:S01]  /*1040*/  BSSY B0, `(.L_x_31) ;  /* 0x000000a000007945 */ /* 0x000fe20003800000 */
[----:B------:R-:W-:Y:S01]  /*1050*/  MOV R23, 0x0 ;  /* 0x0000000000177802 */ /* 0x000fe20000000f00 */
        /* <DEDUP_REMOVED lines=8> */
.L_x_32:
[----:B------:R-:W-:Y:S05]  /*10e0*/  BSYNC B0 ;  /* 0x0000000000007941 */ /* 0x000fea0003800000 */
.L_x_31:
[----:B------:R-:W-:Y:S02]  /*10f0*/  HFMA2 R24, -RZ, RZ, 0, 0 ;  /* 0x00000000ff187431 */ /* 0x000fe400000001ff */
[----:B------:R-:W-:Y:S01]  /*1100*/  IMAD.MOV.U32 R23, RZ, RZ, 0x0 ;  /* 0x00000000ff177424 */ /* 0x000fe200078e00ff */
[----:B------:R0:W-:Y:S01]  /*1110*/  @!P1 STG.E desc[UR8][R4.64], RZ ;  /* 0x000000ff04009986 */ /* 0x0001e2000c101908 */
[----:B------:R-:W-:-:S07]  /*1120*/  IMAD.MOV.U32 R22, RZ, RZ, -0x1 ;  /* 0xffffffffff167424 */ /* 0x000fce00078e00ff */
[----:B0-----:R-:W-:Y:S05]  /*1130*/  WARPSYNC.COLLECTIVE.ALL `(.L_x_33) ;  /* 0x0000000000147948 */ /* 0x001fea0003c00000 */
[----:B------:R-:W-:-:S04]  /*1140*/  SHF.L.U32 R24, R24, 0x10, RZ ;  /* 0x0000001018187819 */ /* 0x000fc800000006ff */
[----:B------:R-:W-:-:S05]  /*1150*/  LOP3.LUT R24, R24, 0xf, R23, 0xf8, !PT ;  /* 0x0000000f18187812 */ /* 0x000fca00078ef817 */
[----:B------:R1:W-:Y:S02]  /*1160*/  BAR.SYNC.DEFER_BLOCKING R24, R24 ;  /* 0x000000180000731d */ /* 0x0003e40000010000 */
[----:B-1----:R-:W-:-:S04]  /*1170*/  SHF.R.U32 R24, R24, 0x10, RZ ;  /* 0x0000001018187819 */ /* 0x002fc800000016ff */
[----:B0-----:R-:W-:Y:S05]  /*1180*/  ENDCOLLECTIVE ;  /* 0x000000000000791b */ /* 0x001fea0003800000 */
.L_x_33:
[----:B------:R-:W-:Y:S05]  /*1190*/  BRA `(.L_x_34) ;  /* 0xfffffff800987947 */ /* 0x000fea000383ffff */
.L_x_23:
[----:B------:R-:W-:Y:S01]  /*11a0*/  BSSY B0, `(.L_x_35) ;  /* 0x000000a000007945 */ /* 0x000fe20003800000 */
[----:B------:R-:W-:Y:S01]  /*11b0*/  MOV R23, 0x0 ;  /* 0x0000000000177802 */ /* 0x000fe20000000f00 */
[----:B------:R-:W-:Y:S01]  /*11c0*/  IMAD.MOV.U32 R24, RZ, RZ, 0x0 ;  /* 0x00000000ff187424 */ /* 0x000fe200078e00ff */
[----:B------:R-:W-:-:S07]  /*11d0*/  MOV R22, 0xffffffff ;  /* 0xffffffff00167802 */ /* 0x000fce0000000f00 */
[----:B01----:R-:W-:Y:S05]  /*11e0*/  WARPSYNC.COLLECTIVE.ALL `(.L_x_36) ;  /* 0x0000000000147948 */ /* 0x003fea0003c00000 */
[----:B------:R-:W-:-:S04]  /*11f0*/  SHF.L.U32 R24, R24, 0x10, RZ ;  /* 0x0000001018187819 */ /* 0x000fc800000006ff */
[----:B------:R-:W-:-:S05]  /*1200*/  LOP3.LUT R24, R24, 0xf, R23, 0xf8, !PT ;  /* 0x0000000f18187812 */ /* 0x000fca00078ef817 */
[----:B------:R2:W-:Y:S02]  /*1210*/  BAR.SYNC.DEFER_BLOCKING R24, R24 ;  /* 0x000000180000731d */ /* 0x0005e40000010000 */
[----:B--2---:R-:W-:-:S04]  /*1220*/  SHF.R.U32 R24, R24, 0x10, RZ ;  /* 0x0000001018187819 */ /* 0x004fc800000016ff */
[----:B01----:R-:W-:Y:S05]  /*1230*/  ENDCOLLECTIVE ;  /* 0x000000000000791b */ /* 0x003fea0003800000 */
.L_x_36:
[----:B------:R-:W-:Y:S05]  /*1240*/  BSYNC B0 ;  /* 0x0000000000007941 */ /* 0x000fea0003800000 */
.L_x_35:
[----:B------:R-:W-:Y:S05]  /*1250*/  BRA `(.L_x_37) ;  /* 0xfffffff800d47947 */ /* 0x000fea000383ffff */
.L_x_38:
[----:B------:R-:W-:-:S00]  /*1260*/  BRA `(.L_x_38) ;  /* 0xfffffffc00fc7947 */ /* 0x000fc0000383ffff */
[----:B------:R-:W-:-:S00]  /*1270*/  NOP ;  /* 0x0000000000007918 */ /* 0x000fc00000000000 */
        /* <DEDUP_REMOVED lines=8> */
.L_x_51:


//--------------------- .text._Z7cudaBFSiiPiS_S_S_S_ --------------------------
	.section	.text._Z7cudaBFSiiPiS_S_S_S_,"ax",@progbits
	.align	128
        .global         _Z7cudaBFSiiPiS_S_S_S_
        .type           _Z7cudaBFSiiPiS_S_S_S_,@function
        .size           _Z7cudaBFSiiPiS_S_S_S_,(.L_x_52 - _Z7cudaBFSiiPiS_S_S_S_)
        .other          _Z7cudaBFSiiPiS_S_S_S_,@"STO_CUDA_ENTRY STV_DEFAULT"
_Z7cudaBFSiiPiS_S_S_S_:
.text._Z7cudaBFSiiPiS_S_S_S_:
[----:B------:R-:W-:Y:S01]  /*0000*/  LDC R1, c[0x0][0x37c] ;  /* 0x0000df00ff017b82 */ /* 0x000fe20000000800 */
[----:B------:R-:W0:Y:S01]  /*0010*/  S2R R0, SR_TID.X ;  /* 0x0000000000007919 */ /* 0x000e220000002100 */
[----:B------:R-:W1:Y:S01]  /*0020*/  LDCU.64 UR4, c[0x0][0x398] ;  /* 0x00007300ff0477ac */ /* 0x000e620008000a00 */
[----:B------:R-:W-:Y:S01]  /*0030*/  BSSY.RECONVERGENT B0, `(.L_x_39) ;  /* 0x0000012000007945 */ /* 0x000fe20003800200 */
[----:B------:R-:W2:Y:S01]  /*0040*/  LDCU.64 UR10, c[0x0][0x358] ;  /* 0x00006b00ff0a77ac */ /* 0x000ea20008000a00 */
[----:B-1----:R-:W-:Y:S02]  /*0050*/  IMAD.U32 R2, RZ, RZ, UR4 ;  /* 0x00000004ff027e24 */ /* 0x002fe4000f8e00ff */
[----:B------:R-:W-:Y:S01]  /*0060*/  IMAD.U32 R3, RZ, RZ, UR5 ;  /* 0x00000005ff037e24 */ /* 0x000fe2000f8e00ff */
[----:B0-----:R-:W-:-:S13]  /*0070*/  ISETP.NE.AND P0, PT, R0, RZ, PT ;  /* 0x000000ff0000720c */ /* 0x001fda0003f05270 */
[----:B--2---:R-:W-:Y:S05]  /*0080*/  @P0 BRA `(.L_x_40) ;  /* 0x0000000000300947 */ /* 0x004fea0003800000 */
[----:B------:R-:W0:Y:S01]  /*0090*/  S2UR UR5, SR_CgaCtaId ;  /* 0x00000000000579c3 */ /* 0x000e220000008800 */
[----:B------:R-:W-:Y:S01]  /*00a0*/  UMOV UR4, 0x400 ;  /* 0x0000040000047882 */ /* 0x000fe20000000000 */
[----:B------:R-:W-:Y:S02]  /*00b0*/  HFMA2 R10, -RZ, RZ, 0, 5.9604644775390625e-08 ;  /* 0x00000001ff0a7431 */ /* 0x000fe400000001ff */
[----:B------:R-:W-:Y:S02]  /*00c0*/  IMAD.MOV.U32 R11, RZ, RZ, RZ ;  /* 0x000000ffff0b7224 */ /* 0x000fe400078e00ff */
[----:B------:R-:W-:Y:S02]  /*00d0*/  IMAD.MOV.U32 R9, RZ, RZ, 0x1 ;  /* 0x00000001ff097424 */ /* 0x000fe400078e00ff */
[----:B------:R-:W1:Y:S08]  /*00e0*/  LDC R7, c[0x0][0x380] ;  /* 0x0000e000ff077b82 */ /* 0x000e700000000800 */
[----:B------:R-:W2:Y:S01]  /*00f0*/  LDC.64 R4, c[0x0][0x3a8] ;  /* 0x0000ea00ff047b82 */ /* 0x000ea20000000a00 */
[----:B0-----:R-:W-:Y:S01]  /*0100*/  ULEA UR4, UR5, UR4, 0x18 ;  /* 0x0000000405047291 */ /* 0x001fe2000f8ec0ff */
[----:B-1----:R0:W-:Y:S08]  /*0110*/  STG.E desc[UR10][R2.64], R7 ;  /* 0x0000000702007986 */ /* 0x0021f0000c10190a */
[----:B------:R0:W-:Y:S01]  /*0120*/  STS.64 [UR4], R10 ;  /* 0x0000000aff007988 */ /* 0x0001e20008000a04 */
[----:B--2---:R-:W-:-:S05]  /*0130*/  IMAD.WIDE R4, R7, 0x4, R4 ;  /* 0x0000000407047825 */ /* 0x004fca00078e0204 */
[----:B------:R0:W-:Y:S02]  /*0140*/  STG.E desc[UR10][R4.64], R9 ;  /* 0x0000000904007986 */ /* 0x0001e4000c10190a */
.L_x_40:
[----:B------:R-:W-:Y:S05]  /*0150*/  BSYNC.RECONVERGENT B0 ;  /* 0x0000000000007941 */ /* 0x000fea0003800200 */
.L_x_39:
[----:B------:R-:W1:Y:S08]  /*0160*/  S2UR UR5, SR_CgaCtaId ;  /* 0x00000000000579c3 */ /* 0x000e700000008800 */
[----:B------:R-:W-:Y:S06]  /*0170*/  BAR.SYNC.DEFER_BLOCKING 0x0 ;  /* 0x0000000000007b1d */ /* 0x000fec0000010000 */
[----:B------:R-:W-:-:S02]  /*0180*/  UMOV UR4, 0x400 ;  /* 0x0000040000047882 */ /* 0x000fc40000000000 */
[----:B-1----:R-:W-:-:S09]  /*0190*/  ULEA UR4, UR5, UR4, 0x18 ;  /* 0x0000000405047291 */ /* 0x002fd2000f8ec0ff */
[----:B------:R-:W1:Y:S02]  /*01a0*/  LDS R14, [UR4] ;  /* 0x00000004ff0e7984 */ /* 0x000e640008000800 */
[----:B-1----:R-:W-:-:S13]  /*01b0*/  ISETP.GE.AND P0, PT, R14, 0x1, PT ;  /* 0x000000010e00780c */ /* 0x002fda0003f06270 */
[----:B------:R-:W-:Y:S05]  /*01c0*/  @!P0 EXIT ;  /* 0x000000000000894d */ /* 0x000fea0003800000 */
[----:B0-----:R-:W0:Y:S01]  /*01d0*/  LDC.64 R4, c[0x0][0x3a0] ;  /* 0x0000e800ff047b82 */ /* 0x001e220000000a00 */
[----:B------:R-:W-:Y:S01]  /*01e0*/  UIADD3 UR5, UPT, UPT, UR4, 0x4, URZ ;  /* 0x0000000404057890 */ /* 0x000fe2000fffe0ff */
[----:B------:R-:W1:Y:S01]  /*01f0*/  LDCU UR12, c[0x0][0x360] ;  /* 0x00006c00ff0c77ac */ /* 0x000e620008000800 */
[----:B------:R-:W-:-:S05]  /*0200*/  UMOV UR7, UR4 ;  /* 0x0000000400077c82 */ /* 0x000fca0008000000 */
[----:B------:R-:W-:-:S05]  /*0210*/  UMOV UR6, UR5 ;  /* 0x0000000500067c82 */ /* 0x000fca0008000000 */
.L_x_49:
[----:B------:R-:W-:Y:S01]  /*0220*/  ISETP.GE.AND P0, PT, R0, R14, PT ;  /* 0x0000000e0000720c */ /* 0x000fe20003f06270 */
[----:B------:R-:W-:Y:S01]  /*0230*/  UMOV UR8, UR5 ;  /* 0x0000000500087c82 */ /* 0x000fe20008000000 */
[----:B------:R-:W-:Y:S01]  /*0240*/  UMOV UR9, UR6 ;  /* 0x0000000600097c82 */ /* 0x000fe20008000000 */
[----:B------:R-:W-:Y:S01]  /*0250*/  BSSY.RECONVERGENT B0, `(.L_x_41) ;  /* 0x0000030000007945 */ /* 0x000fe20003800200 */
[----:B------:R-:W-:Y:S01]  /*0260*/  MOV R6, R2 ;  /* 0x0000000200067202 */ /* 0x000fe20000000f00 */
[----:B------:R-:W-:-:S08]  /*0270*/  IMAD.MOV.U32 R7, RZ, RZ, R3 ;  /* 0x000000ffff077224 */ /* 0x000fd000078e0003 */
[----:B------:R-:W-:Y:S05]  /*0280*/  @P0 BRA `(.L_x_42) ;  /* 0x0000000000b00947 */ /* 0x000fea0003800000 */
[----:B------:R-:W-:-:S07]  /*0290*/  IMAD.MOV.U32 R15, RZ, RZ, R0 ;  /* 0x000000ffff0f7224 */ /* 0x000fce00078e0000 */
.L_x_48:
[----:B------:R-:W-:Y:S01]  /*02a0*/  IMAD.WIDE R10, R15, 0x4, R2 ;  /* 0x000000040f0a7825 */ /* 0x000fe200078e0202 */
[----:B-1----:R-:W2:Y:S05]  /*02b0*/  LDC.64 R8, c[0x0][0x390] ;  /* 0x0000e400ff087b82 */ /* 0x002eaa0000000a00 */
[----:B------:R-:W2:Y:S02]  /*02c0*/  LDG.E R11, desc[UR10][R10.64] ;  /* 0x0000000a0a0b7981 */ /* 0x000ea4000c1e1900 */
[----:B--2---:R-:W-:-:S05]  /*02d0*/  IMAD.WIDE R8, R11, 0x4, R8 ;  /* 0x000000040b087825 */ /* 0x004fca00078e0208 */
[----:B------:R-:W2:Y:S04]  /*02e0*/  LDG.E R19, desc[UR10][R8.64] ;  /* 0x0000000a08137981 */ /* 0x000ea8000c1e1900 */
[----:B------:R-:W2:Y:S01]  /*02f0*/  LDG.E R16, desc[UR10][R8.64+0x4] ;  /* 0x0000040a08107981 */ /* 0x000ea2000c1e1900 */
[----:B-1----:R-:W-:Y:S01]  /*0300*/  IADD3 R15, PT, PT, R15, UR12, RZ ;  /* 0x0000000c0f0f7c10 */ /* 0x002fe2000fffe0ff */
[----:B------:R-:W-:Y:S03]  /*0310*/  BSSY.RECONVERGENT B1, `(.L_x_43) ;  /* 0x0000022000017945 */ /* 0x000fe60003800200 */
[----:B------:R-:W-:Y:S02]  /*0320*/  ISETP.GE.AND P0, PT, R15, R14, PT ;  /* 0x0000000e0f00720c */ /* 0x000fe40003f06270 */
[----:B--2---:R-:W-:-:S13]  /*0330*/  ISETP.GE.AND P1, PT, R19, R16, PT ;  /* 0x000000101300720c */ /* 0x004fda0003f26270 */
[----:B------:R-:W-:Y:S05]  /*0340*/  @P1 BRA `(.L_x_44) ;  /* 0x0000000000781947 */ /* 0x000fea0003800000 */
[----:B------:R-:W1:Y:S01]  /*0350*/  LDC.64 R10, c[0x0][0x3a8] ;  /* 0x0000ea00ff0a7b82 */ /* 0x000e620000000a00 */
[----:B------:R-:W-:-:S07]  /*0360*/  IMAD.MOV.U32 R18, RZ, RZ, R16 ;  /* 0x000000ffff127224 */ /* 0x000fce00078e0010 */
[----:B------:R-:W2:Y:S02]  /*0370*/  LDC.64 R12, c[0x0][0x388] ;  /* 0x0000e200ff0c7b82 */ /* 0x000ea40000000a00 */
.L_x_47:
[----:B-12---:R-:W-:-:S06]  /*0380*/  IMAD.WIDE R20, R19, 0x4, R12 ;  /* 0x0000000413147825 */ /* 0x006fcc00078e020c */
[----:B------:R-:W1:Y:S02]  /*0390*/  LDG.E R21, desc[UR10][R20.64] ;  /* 0x0000000a14157981 */ /* 0x000e64000c1e1900 */
[----:B-1----:R-:W-:-:S05]  /*03a0*/  IMAD.WIDE R16, R21, 0x4, R10 ;  /* 0x0000000415107825 */ /* 0x002fca00078e020a */
[----:B------:R-:W2:Y:S01]  /*03b0*/  LDG.E R22, desc[UR10][R16.64] ;  /* 0x0000000a10167981 */ /* 0x000ea2000c1e1900 */
[----:B------:R-:W-:Y:S01]  /*03c0*/  BSSY.RECONVERGENT B2, `(.L_x_45) ;  /* 0x0000014000027945 */ /* 0x000fe20003800200 */
[----:B------:R-:W-:Y:S02]  /*03d0*/  IADD3 R19, PT, PT, R19, 0x1, RZ ;  /* 0x0000000113137810 */ /* 0x000fe40007ffe0ff */
[----:B--2---:R-:W-:-:S13]  /*03e0*/  ISETP.NE.AND P1, PT, R22, RZ, PT ;  /* 0x000000ff1600720c */ /* 0x004fda0003f25270 */
[----:B------:R-:W-:Y:S05]  /*03f0*/  @P1 BRA `(.L_x_46) ;  /* 0x0000000000401947 */ /* 0x000fea0003800000 */
[----:B------:R-:W1:Y:S01]  /*0400*/  S2R R23, SR_LANEID ;  /* 0x0000000000177919 */ /* 0x000e620000000000 */
[----:B------:R-:W-:Y:S01]  /*0410*/  VOTEU.ANY UR13, UPT, PT ;  /* 0x00000000000d7886 */ /* 0x000fe200038e0100 */
[----:B------:R-:W-:Y:S01]  /*0420*/  HFMA2 R27, -RZ, RZ, 0, 5.9604644775390625e-08 ;  /* 0x00000001ff1b7431 */ /* 0x000fe200000001ff */
[----:B------:R-:W1:Y:S01]  /*0430*/  FLO.U32 R24, UR13 ;  /* 0x0000000d00187d00 */ /* 0x000e6200080e0000 */
[----:B------:R-:W2:Y:S03]  /*0440*/  S2R R18, SR_LTMASK ;  /* 0x0000000000127919 */ /* 0x000ea60000003900 */
[----:B------:R-:W-:Y:S04]  /*0450*/  STG.E desc[UR10][R16.64], R27 ;  /* 0x0000001b10007986 */ /* 0x000fe8000c10190a */
[----:B------:R-:W3:Y:S01]  /*0460*/  POPC R20, UR13 ;  /* 0x0000000d00147d09 */ /* 0x000ee20008000000 */
[----:B-1----:R-:W-:-:S02]  /*0470*/  ISETP.EQ.U32.AND P1, PT, R24, R23, PT ;  /* 0x000000171800720c */ /* 0x002fc40003f22070 */
[----:B--2---:R-:W-:-:S06]  /*0480*/  LOP3.LUT R26, R18, UR13, RZ, 0xc0, !PT ;  /* 0x0000000d121a7c12 */ /* 0x004fcc000f8ec0ff */
[----:B------:R-:W1:Y:S05]  /*0490*/  POPC R26, R26 ;  /* 0x0000001a001a7309 */ /* 0x000e6a0000000000 */
[----:B---3--:R-:W2:Y:S04]  /*04a0*/  @P1 ATOMS.ADD R25, [UR5], R20 ;  /* 0x00000014ff19198c */ /* 0x008ea80008000005 */
[----:B--2---:R-:W1:Y:S02]  /*04b0*/  SHFL.IDX PT, R23, R25, R24, 0x1f ;  /* 0x00001f1819177589 */ /* 0x004e6400000e0000 */
[----:B-1----:R-:W-:-:S04]  /*04c0*/  IMAD.IADD R23, R23, 0x1, R26 ;  /* 0x0000000117177824 */ /* 0x002fc800078e021a */
[----:B0-----:R-:W-:-:S05]  /*04d0*/  IMAD.WIDE R22, R23, 0x4, R4 ;  /* 0x0000000417167825 */ /* 0x001fca00078e0204 */
[----:B------:R1:W-:Y:S04]  /*04e0*/  STG.E desc[UR10][R22.64], R21 ;  /* 0x0000001516007986 */ /* 0x0003e8000c10190a */
[----:B------:R1:W5:Y:S02]  /*04f0*/  LDG.E R18, desc[UR10][R8.64+0x4] ;  /* 0x0000040a08127981 */ /* 0x000364000c1e1900 */
.L_x_46:
[----:B------:R-:W-:Y:S05]  /*0500*/  BSYNC.RECONVERGENT B2 ;  /* 0x0000000000027941 */ /* 0x000fea0003800200 */
.L_x_45:
[----:B-----5:R-:W-:-:S13]  /*0510*/  ISETP.GE.AND P1, PT, R19, R18, PT ;  /* 0x000000121300720c */ /* 0x020fda0003f26270 */
[----:B------:R-:W-:Y:S05]  /*0520*/  @!P1 BRA `(.L_x_47) ;  /* 0xfffffffc00949947 */ /* 0x000fea000383ffff */
.L_x_44:
[----:B------:R-:W-:Y:S05]  /*0530*/  BSYNC.RECONVERGENT B1 ;  /* 0x0000000000017941 */ /* 0x000fea0003800200 */
.L_x_43:
[----:B------:R-:W-:Y:S05]  /*0540*/  @!P0 BRA `(.L_x_48) ;  /* 0xfffffffc00548947 */ /* 0x000fea000383ffff */
.L_x_42:
[----:B-1----:R-:W-:Y:S05]  /*0550*/  BSYNC.RECONVERGENT B0 ;  /* 0x0000000000007941 */ /* 0x002fea0003800200 */
.L_x_41:
[----:B------:R-:W-:Y:S01]  /*0560*/  BAR.SYNC.DEFER_BLOCKING 0x0 ;  /* 0x0000000000007b1d */ /* 0x000fe20000010000 */
[----:B------:R-:W-:Y:S01]  /*0570*/  ISETP.NE.AND P0, PT, R0, RZ, PT ;  /* 0x000000ff0000720c */ /* 0x000fe20003f05270 */
[----:B0-----:R-:W-:Y:S01]  /*0580*/  IMAD.MOV.U32 R2, RZ, RZ, R4 ;  /* 0x000000ffff027224 */ /* 0x001fe200078e0004 */
[----:B------:R-:W-:Y:S01]  /*0590*/  MOV R3, R5 ;  /* 0x0000000500037202 */ /* 0x000fe20000000f00 */
[----:B------:R-:W-:Y:S01]  /*05a0*/  IMAD.MOV.U32 R4, RZ, RZ, R6 ;  /* 0x000000ffff047224 */ /* 0x000fe200078e0006 */
[----:B------:R-:W-:Y:S01]  /*05b0*/  MOV R5, R7 ;  /* 0x0000000700057202 */ /* 0x000fe20000000f00 */
[----:B------:R-:W-:Y:S01]  /*05c0*/  UMOV UR5, UR4 ;  /* 0x0000000400057c82 */ /* 0x000fe20008000000 */
[----:B------:R-:W-:-:S07]  /*05d0*/  UMOV UR4, UR8 ;  /* 0x0000000800047c82 */ /* 0x000fce0008000000 */
[----:B------:R-:W-:Y:S01]  /*05e0*/  @!P0 STS [UR7], RZ ;  /* 0x000000ffff008988 */ /* 0x000fe20008000807 */
[----:B------:R-:W-:Y:S06]  /*05f0*/  BAR.SYNC.DEFER_BLOCKING 0x0 ;  /* 0x0000000000007b1d */ /* 0x000fec0000010000 */
[----:B------:R-:W0:Y:S01]  /*0600*/  LDS R14, [UR6] ;  /* 0x00000006ff0e7984 */ /* 0x000e220008000800 */
[----:B------:R-:W-:Y:S01]  /*0610*/  UMOV UR6, UR7 ;  /* 0x0000000700067c82 */ /* 0x000fe20008000000 */
[----:B------:R-:W-:Y:S01]  /*0620*/  UMOV UR7, UR9 ;  /* 0x0000000900077c82 */ /* 0x000fe20008000000 */
[----:B0-----:R-:W-:-:S13]  /*0630*/  ISETP.GT.AND P0, PT, R14, RZ, PT ;  /* 0x000000ff0e00720c */ /* 0x001fda0003f04270 */
[----:B------:R-:W-:Y:S05]  /*0640*/  @P0 BRA `(.L_x_49) ;  /* 0xfffffff800f40947 */ /* 0x000fea000383ffff */
[----:B------:R-:W-:Y:S05]  /*0650*/  EXIT ;  /* 0x000000000000794d */ /* 0x000fea0003800000 */
.L_x_50:
        /* <DEDUP_REMOVED lines=10> */
.L_x_52:


//--------------------- .nv.shared._Z14updatedCudaBFSiiPiS_S_S_S_S_S_ --------------------------
	.section	.nv.shared._Z14updatedCudaBFSiiPiS_S_S_S_S_S_,"aw",@nobits
	.sectionflags	@""
	.align	16
	.zero		1024


//--------------------- .nv.shared.reserved.0     --------------------------
	.section	.nv.shared.reserved.0,"aw",@nobits
	.weak		__nv_reservedSMEM_offset_0_alias
	.size		__nv_reservedSMEM_offset_0_alias, 0, 64
	.other		__nv_reservedSMEM_offset_0_alias,@"STO_CUDA_RESERVED_SHARED STV_DEFAULT"
__nv_reservedSMEM_offset_0_alias:
	.zero		0
	.zero		64


//--------------------- .nv.shared._Z7cudaBFSiiPiS_S_S_S_ --------------------------
	.section	.nv.shared._Z7cudaBFSiiPiS_S_S_S_,"aw",@nobits
	.sectionflags	@""
	.align	16
	.zero		1024


//--------------------- .nv.constant0._Z14updatedCudaBFSiiPiS_S_S_S_S_S_ --------------------------
	.section	.nv.constant0._Z14updatedCudaBFSiiPiS_S_S_S_S_S_,"a",@progbits
	.sectionflags	@""
	.align	4
.nv.constant0._Z14updatedCudaBFSiiPiS_S_S_S_S_S_:
	.zero		960


//--------------------- .nv.constant0._Z7cudaBFSiiPiS_S_S_S_ --------------------------
	.section	.nv.constant0._Z7cudaBFSiiPiS_S_S_S_,"a",@progbits
	.sectionflags	@""
	.align	4
.nv.constant0._Z7cudaBFSiiPiS_S_S_S_:
	.zero		944


//--------------------- SYMBOLS --------------------------

	.type		.nv.reservedSmem.offset0,@object
	.size		.nv.reservedSmem.offset0,0x4
	.type		.nv.reservedSmem.cap,@object
	.size		.nv.reservedSmem.cap,0x4
